//
// Generated by NVIDIA NVVM Compiler
//
// Compiler Build ID: CL-36424714
// Cuda compilation tools, release 13.0, V13.0.88
// Based on NVVM 20.0.0
//

.version 9.0
.target sm_100
.address_size 64

.extern .func  (.param .b32 func_retval0) vprintf
(
	.param .b64 vprintf_param_0,
	.param .b64 vprintf_param_1
)
;
.global .align 4 .b8 precalc_xorwow_matrix[102400];
.global .align 4 .b8 precalc_xorwow_offset_matrix[102400];
.global .align 4 .b8 mrg32k3aM1[2304];
.global .align 4 .b8 mrg32k3aM2[2304];
.global .align 4 .b8 mrg32k3aM1SubSeq[2016];
.global .align 4 .b8 mrg32k3aM2SubSeq[2016];
.global .align 4 .b8 mrg32k3aM1Seq[2304];
.global .align 4 .b8 mrg32k3aM2Seq[2304];
.const .align 8 .b8 __cr_lgamma_table[72];
.shared .align 8 .b8 _ZZ16geneticAlgorithmP17curandStateXORWOWE15blockPopulation[12000];
.global .align 1 .b8 $str[28] = {70, 105, 116, 110, 101, 115, 115, 58, 32, 37, 108, 102, 32, 124, 32, 67, 104, 114, 111, 109, 111, 115, 111, 109, 101, 58, 32};
.global .align 1 .b8 $str$1[9] = {37, 46, 48, 51, 108, 102, 32, 44};
.global .align 1 .b8 $str$2[2] = {10};
.global .align 1 .b8 $str$3[24] = {73, 110, 118, 97, 108, 105, 100, 32, 109, 117, 108, 116, 105, 112, 108, 105, 101, 114, 58, 32, 37, 108, 102};
.global .align 1 .b8 $str$4[60] = {69, 112, 111, 99, 104, 115, 32, 104, 97, 118, 101, 32, 98, 101, 101, 110, 32, 99, 111, 109, 112, 108, 101, 116, 101, 100, 46, 32, 72, 101, 114, 101, 39, 115, 32, 116, 104, 101, 32, 98, 108, 111, 99, 107, 39, 115, 32, 98, 101, 115, 116, 32, 111, 117, 116, 112, 117, 116, 58};
.global .align 1 .b8 $str$5[5] = {37, 108, 102, 32};
.global .align 1 .b8 $str$6[13] = {10, 70, 105, 116, 110, 101, 115, 115, 58, 37, 101, 10};

.func _Z9quickSortP10Chromosomeii(
	.param .b32 _Z9quickSortP10Chromosomeii_param_0,
	.param .b32 _Z9quickSortP10Chromosomeii_param_1
)
{
	.reg .pred 	%p<5>;
	.reg .b32 	%r<30>;
	.reg .b64 	%fd<62>;

	ld.param.u32 	%r25, [_Z9quickSortP10Chromosomeii_param_0];
	ld.param.u32 	%r13, [_Z9quickSortP10Chromosomeii_param_1];
	setp.ge.s32 	%p1, %r25, %r13;
	@%p1 bra 	$L__BB0_7;
	mov.u32 	%r14, _ZZ16geneticAlgorithmP17curandStateXORWOWE15blockPopulation;
$L__BB0_2:
	ld.param.u32 	%r22, [_Z9quickSortP10Chromosomeii_param_1];
	mad.lo.s32 	%r15, %r22, 120, %r14;
	ld.shared.f64 	%fd1, [%r15+112];
	add.s32 	%r29, %r25, -1;
	mad.lo.s32 	%r16, %r25, 120, %r14;
	add.s32 	%r26, %r16, 56;
	mov.u32 	%r27, %r25;
$L__BB0_3:
	ld.shared.f64 	%fd2, [%r26+56];
	setp.gtu.f64 	%p2, %fd2, %fd1;
	@%p2 bra 	$L__BB0_5;
	add.s32 	%r7, %r29, 1;
	ld.shared.f64 	%fd3, [%r26+-56];
	ld.shared.f64 	%fd4, [%r26+-48];
	ld.shared.f64 	%fd5, [%r26+-40];
	ld.shared.f64 	%fd6, [%r26+-32];
	ld.shared.f64 	%fd7, [%r26+-24];
	ld.shared.f64 	%fd8, [%r26+-16];
	ld.shared.f64 	%fd9, [%r26+-8];
	ld.shared.f64 	%fd10, [%r26];
	ld.shared.f64 	%fd11, [%r26+8];
	ld.shared.f64 	%fd12, [%r26+16];
	ld.shared.f64 	%fd13, [%r26+24];
	ld.shared.f64 	%fd14, [%r26+32];
	ld.shared.f64 	%fd15, [%r26+40];
	ld.shared.f64 	%fd16, [%r26+48];
	mov.u32 	%r17, _ZZ16geneticAlgorithmP17curandStateXORWOWE15blockPopulation;
	mad.lo.s32 	%r18, %r29, 120, %r17;
	ld.shared.f64 	%fd17, [%r18+120];
	ld.shared.f64 	%fd18, [%r18+128];
	ld.shared.f64 	%fd19, [%r18+136];
	ld.shared.f64 	%fd20, [%r18+144];
	ld.shared.f64 	%fd21, [%r18+152];
	ld.shared.f64 	%fd22, [%r18+160];
	ld.shared.f64 	%fd23, [%r18+168];
	ld.shared.f64 	%fd24, [%r18+176];
	ld.shared.f64 	%fd25, [%r18+184];
	ld.shared.f64 	%fd26, [%r18+192];
	ld.shared.f64 	%fd27, [%r18+200];
	ld.shared.f64 	%fd28, [%r18+208];
	ld.shared.f64 	%fd29, [%r18+216];
	ld.shared.f64 	%fd30, [%r18+224];
	ld.shared.f64 	%fd31, [%r18+232];
	st.shared.f64 	[%r26+-56], %fd17;
	st.shared.f64 	[%r26+-48], %fd18;
	st.shared.f64 	[%r26+-40], %fd19;
	st.shared.f64 	[%r26+-32], %fd20;
	st.shared.f64 	[%r26+-24], %fd21;
	st.shared.f64 	[%r26+-16], %fd22;
	st.shared.f64 	[%r26+-8], %fd23;
	st.shared.f64 	[%r26], %fd24;
	st.shared.f64 	[%r26+8], %fd25;
	st.shared.f64 	[%r26+16], %fd26;
	st.shared.f64 	[%r26+24], %fd27;
	st.shared.f64 	[%r26+32], %fd28;
	st.shared.f64 	[%r26+40], %fd29;
	st.shared.f64 	[%r26+48], %fd30;
	st.shared.f64 	[%r26+56], %fd31;
	st.shared.f64 	[%r18+120], %fd3;
	st.shared.f64 	[%r18+128], %fd4;
	st.shared.f64 	[%r18+136], %fd5;
	st.shared.f64 	[%r18+144], %fd6;
	st.shared.f64 	[%r18+152], %fd7;
	st.shared.f64 	[%r18+160], %fd8;
	st.shared.f64 	[%r18+168], %fd9;
	st.shared.f64 	[%r18+176], %fd10;
	st.shared.f64 	[%r18+184], %fd11;
	st.shared.f64 	[%r18+192], %fd12;
	st.shared.f64 	[%r18+200], %fd13;
	st.shared.f64 	[%r18+208], %fd14;
	st.shared.f64 	[%r18+216], %fd15;
	st.shared.f64 	[%r18+224], %fd16;
	st.shared.f64 	[%r18+232], %fd2;
	mov.u32 	%r29, %r7;
$L__BB0_5:
	ld.param.u32 	%r23, [_Z9quickSortP10Chromosomeii_param_1];
	add.s32 	%r27, %r27, 1;
	add.s32 	%r26, %r26, 120;
	setp.lt.s32 	%p3, %r27, %r23;
	@%p3 bra 	$L__BB0_3;
	ld.param.u32 	%r24, [_Z9quickSortP10Chromosomeii_param_1];
	mov.u32 	%r19, _ZZ16geneticAlgorithmP17curandStateXORWOWE15blockPopulation;
	mad.lo.s32 	%r20, %r24, 120, %r19;
	ld.shared.f64 	%fd32, [%r20];
	ld.shared.f64 	%fd33, [%r20+8];
	ld.shared.f64 	%fd34, [%r20+16];
	ld.shared.f64 	%fd35, [%r20+24];
	ld.shared.f64 	%fd36, [%r20+32];
	ld.shared.f64 	%fd37, [%r20+40];
	ld.shared.f64 	%fd38, [%r20+48];
	ld.shared.f64 	%fd39, [%r20+56];
	ld.shared.f64 	%fd40, [%r20+64];
	ld.shared.f64 	%fd41, [%r20+72];
	ld.shared.f64 	%fd42, [%r20+80];
	ld.shared.f64 	%fd43, [%r20+88];
	ld.shared.f64 	%fd44, [%r20+96];
	ld.shared.f64 	%fd45, [%r20+104];
	ld.shared.f64 	%fd46, [%r20+112];
	mad.lo.s32 	%r21, %r29, 120, %r19;
	ld.shared.f64 	%fd47, [%r21+120];
	ld.shared.f64 	%fd48, [%r21+128];
	ld.shared.f64 	%fd49, [%r21+136];
	ld.shared.f64 	%fd50, [%r21+144];
	ld.shared.f64 	%fd51, [%r21+152];
	ld.shared.f64 	%fd52, [%r21+160];
	ld.shared.f64 	%fd53, [%r21+168];
	ld.shared.f64 	%fd54, [%r21+176];
	ld.shared.f64 	%fd55, [%r21+184];
	ld.shared.f64 	%fd56, [%r21+192];
	ld.shared.f64 	%fd57, [%r21+200];
	ld.shared.f64 	%fd58, [%r21+208];
	ld.shared.f64 	%fd59, [%r21+216];
	ld.shared.f64 	%fd60, [%r21+224];
	ld.shared.f64 	%fd61, [%r21+232];
	st.shared.f64 	[%r20], %fd47;
	st.shared.f64 	[%r20+8], %fd48;
	st.shared.f64 	[%r20+16], %fd49;
	st.shared.f64 	[%r20+24], %fd50;
	st.shared.f64 	[%r20+32], %fd51;
	st.shared.f64 	[%r20+40], %fd52;
	st.shared.f64 	[%r20+48], %fd53;
	st.shared.f64 	[%r20+56], %fd54;
	st.shared.f64 	[%r20+64], %fd55;
	st.shared.f64 	[%r20+72], %fd56;
	st.shared.f64 	[%r20+80], %fd57;
	st.shared.f64 	[%r20+88], %fd58;
	st.shared.f64 	[%r20+96], %fd59;
	st.shared.f64 	[%r20+104], %fd60;
	st.shared.f64 	[%r20+112], %fd61;
	st.shared.f64 	[%r21+120], %fd32;
	st.shared.f64 	[%r21+128], %fd33;
	st.shared.f64 	[%r21+136], %fd34;
	st.shared.f64 	[%r21+144], %fd35;
	st.shared.f64 	[%r21+152], %fd36;
	st.shared.f64 	[%r21+160], %fd37;
	st.shared.f64 	[%r21+168], %fd38;
	st.shared.f64 	[%r21+176], %fd39;
	st.shared.f64 	[%r21+184], %fd40;
	st.shared.f64 	[%r21+192], %fd41;
	st.shared.f64 	[%r21+200], %fd42;
	st.shared.f64 	[%r21+208], %fd43;
	st.shared.f64 	[%r21+216], %fd44;
	st.shared.f64 	[%r21+224], %fd45;
	st.shared.f64 	[%r21+232], %fd46;
	{ // callseq 0, 0
	.param .b32 param0;
	st.param.b32 	[param0], %r25;
	.param .b32 param1;
	st.param.b32 	[param1], %r29;
	call.uni 
	_Z9quickSortP10Chromosomeii, 
	(
	param0, 
	param1
	);
	} // callseq 0
	add.s32 	%r25, %r29, 2;
	setp.lt.s32 	%p4, %r25, %r24;
	@%p4 bra 	$L__BB0_2;
$L__BB0_7:
	ret;

}
	// .globl	_Z17setupRandomStreamjP17curandStateXORWOW
.visible .entry _Z17setupRandomStreamjP17curandStateXORWOW(
	.param .u32 _Z17setupRandomStreamjP17curandStateXORWOW_param_0,
	.param .u64 .ptr .align 1 _Z17setupRandomStreamjP17curandStateXORWOW_param_1
)
{
	.reg .pred 	%p<24>;
	.reg .b32 	%r<409>;
	.reg .b64 	%rd<18>;

	ld.param.u32 	%r182, [_Z17setupRandomStreamjP17curandStateXORWOW_param_0];
	ld.param.u64 	%rd8, [_Z17setupRandomStreamjP17curandStateXORWOW_param_1];
	cvta.to.global.u64 	%rd9, %rd8;
	mov.u32 	%r183, %ntid.x;
	mov.u32 	%r184, %ctaid.x;
	mov.u32 	%r185, %tid.x;
	mad.lo.s32 	%r186, %r183, %r184, %r185;
	cvt.s64.s32 	%rd17, %r186;
	mul.wide.s32 	%rd10, %r186, 48;
	add.s64 	%rd2, %rd9, %rd10;
	xor.b32  	%r187, %r182, -1429050551;
	mul.lo.s32 	%r188, %r187, 1099087573;
	add.s32 	%r189, %r188, -638133224;
	add.s32 	%r190, %r188, 123456789;
	st.global.v2.u32 	[%rd2], {%r189, %r190};
	xor.b32  	%r191, %r188, 362436069;
	mov.b32 	%r192, -123459836;
	st.global.v2.u32 	[%rd2+8], {%r191, %r192};
	add.s32 	%r193, %r188, 5783321;
	mov.b32 	%r194, -589760388;
	st.global.v2.u32 	[%rd2+16], {%r194, %r193};
	setp.eq.s32 	%p1, %r186, 0;
	@%p1 bra 	$L__BB1_42;
	mov.b32 	%r315, 0;
	mov.u64 	%rd12, precalc_xorwow_matrix;
$L__BB1_2:
	and.b64  	%rd4, %rd17, 3;
	setp.eq.s64 	%p2, %rd4, 0;
	@%p2 bra 	$L__BB1_41;
	mul.wide.u32 	%rd11, %r315, 3200;
	add.s64 	%rd5, %rd12, %rd11;
	cvt.u32.u64 	%r2, %rd4;
	mov.b32 	%r316, 0;
$L__BB1_4:
	mov.b32 	%r329, 0;
	mov.u32 	%r330, %r329;
	mov.u32 	%r331, %r329;
	mov.u32 	%r332, %r329;
	mov.u32 	%r333, %r329;
	mov.u32 	%r322, %r329;
$L__BB1_5:
	mul.wide.u32 	%rd13, %r322, 4;
	add.s64 	%rd14, %rd2, %rd13;
	ld.global.u32 	%r10, [%rd14+4];
	shl.b32 	%r11, %r322, 5;
	mov.b32 	%r328, 0;
$L__BB1_6:
	.pragma "nounroll";
	shr.u32 	%r199, %r10, %r328;
	and.b32  	%r200, %r199, 1;
	setp.eq.b32 	%p3, %r200, 1;
	not.pred 	%p4, %p3;
	add.s32 	%r201, %r11, %r328;
	mul.lo.s32 	%r202, %r201, 5;
	mul.wide.u32 	%rd15, %r202, 4;
	add.s64 	%rd6, %rd5, %rd15;
	@%p4 bra 	$L__BB1_8;
	ld.global.u32 	%r203, [%rd6];
	xor.b32  	%r333, %r333, %r203;
	ld.global.u32 	%r204, [%rd6+4];
	xor.b32  	%r332, %r332, %r204;
	ld.global.u32 	%r205, [%rd6+8];
	xor.b32  	%r331, %r331, %r205;
	ld.global.u32 	%r206, [%rd6+12];
	xor.b32  	%r330, %r330, %r206;
	ld.global.u32 	%r207, [%rd6+16];
	xor.b32  	%r329, %r329, %r207;
$L__BB1_8:
	and.b32  	%r209, %r199, 2;
	setp.eq.s32 	%p5, %r209, 0;
	@%p5 bra 	$L__BB1_10;
	ld.global.u32 	%r210, [%rd6+20];
	xor.b32  	%r333, %r333, %r210;
	ld.global.u32 	%r211, [%rd6+24];
	xor.b32  	%r332, %r332, %r211;
	ld.global.u32 	%r212, [%rd6+28];
	xor.b32  	%r331, %r331, %r212;
	ld.global.u32 	%r213, [%rd6+32];
	xor.b32  	%r330, %r330, %r213;
	ld.global.u32 	%r214, [%rd6+36];
	xor.b32  	%r329, %r329, %r214;
$L__BB1_10:
	and.b32  	%r216, %r199, 4;
	setp.eq.s32 	%p6, %r216, 0;
	@%p6 bra 	$L__BB1_12;
	ld.global.u32 	%r217, [%rd6+40];
	xor.b32  	%r333, %r333, %r217;
	ld.global.u32 	%r218, [%rd6+44];
	xor.b32  	%r332, %r332, %r218;
	ld.global.u32 	%r219, [%rd6+48];
	xor.b32  	%r331, %r331, %r219;
	ld.global.u32 	%r220, [%rd6+52];
	xor.b32  	%r330, %r330, %r220;
	ld.global.u32 	%r221, [%rd6+56];
	xor.b32  	%r329, %r329, %r221;
$L__BB1_12:
	and.b32  	%r223, %r199, 8;
	setp.eq.s32 	%p7, %r223, 0;
	@%p7 bra 	$L__BB1_14;
	ld.global.u32 	%r224, [%rd6+60];
	xor.b32  	%r333, %r333, %r224;
	ld.global.u32 	%r225, [%rd6+64];
	xor.b32  	%r332, %r332, %r225;
	ld.global.u32 	%r226, [%rd6+68];
	xor.b32  	%r331, %r331, %r226;
	ld.global.u32 	%r227, [%rd6+72];
	xor.b32  	%r330, %r330, %r227;
	ld.global.u32 	%r228, [%rd6+76];
	xor.b32  	%r329, %r329, %r228;
$L__BB1_14:
	and.b32  	%r230, %r199, 16;
	setp.eq.s32 	%p8, %r230, 0;
	@%p8 bra 	$L__BB1_16;
	ld.global.u32 	%r231, [%rd6+80];
	xor.b32  	%r333, %r333, %r231;
	ld.global.u32 	%r232, [%rd6+84];
	xor.b32  	%r332, %r332, %r232;
	ld.global.u32 	%r233, [%rd6+88];
	xor.b32  	%r331, %r331, %r233;
	ld.global.u32 	%r234, [%rd6+92];
	xor.b32  	%r330, %r330, %r234;
	ld.global.u32 	%r235, [%rd6+96];
	xor.b32  	%r329, %r329, %r235;
$L__BB1_16:
	and.b32  	%r237, %r199, 32;
	setp.eq.s32 	%p9, %r237, 0;
	@%p9 bra 	$L__BB1_18;
	ld.global.u32 	%r238, [%rd6+100];
	xor.b32  	%r333, %r333, %r238;
	ld.global.u32 	%r239, [%rd6+104];
	xor.b32  	%r332, %r332, %r239;
	ld.global.u32 	%r240, [%rd6+108];
	xor.b32  	%r331, %r331, %r240;
	ld.global.u32 	%r241, [%rd6+112];
	xor.b32  	%r330, %r330, %r241;
	ld.global.u32 	%r242, [%rd6+116];
	xor.b32  	%r329, %r329, %r242;
$L__BB1_18:
	and.b32  	%r244, %r199, 64;
	setp.eq.s32 	%p10, %r244, 0;
	@%p10 bra 	$L__BB1_20;
	ld.global.u32 	%r245, [%rd6+120];
	xor.b32  	%r333, %r333, %r245;
	ld.global.u32 	%r246, [%rd6+124];
	xor.b32  	%r332, %r332, %r246;
	ld.global.u32 	%r247, [%rd6+128];
	xor.b32  	%r331, %r331, %r247;
	ld.global.u32 	%r248, [%rd6+132];
	xor.b32  	%r330, %r330, %r248;
	ld.global.u32 	%r249, [%rd6+136];
	xor.b32  	%r329, %r329, %r249;
$L__BB1_20:
	and.b32  	%r251, %r199, 128;
	setp.eq.s32 	%p11, %r251, 0;
	@%p11 bra 	$L__BB1_22;
	ld.global.u32 	%r252, [%rd6+140];
	xor.b32  	%r333, %r333, %r252;
	ld.global.u32 	%r253, [%rd6+144];
	xor.b32  	%r332, %r332, %r253;
	ld.global.u32 	%r254, [%rd6+148];
	xor.b32  	%r331, %r331, %r254;
	ld.global.u32 	%r255, [%rd6+152];
	xor.b32  	%r330, %r330, %r255;
	ld.global.u32 	%r256, [%rd6+156];
	xor.b32  	%r329, %r329, %r256;
$L__BB1_22:
	and.b32  	%r258, %r199, 256;
	setp.eq.s32 	%p12, %r258, 0;
	@%p12 bra 	$L__BB1_24;
	ld.global.u32 	%r259, [%rd6+160];
	xor.b32  	%r333, %r333, %r259;
	ld.global.u32 	%r260, [%rd6+164];
	xor.b32  	%r332, %r332, %r260;
	ld.global.u32 	%r261, [%rd6+168];
	xor.b32  	%r331, %r331, %r261;
	ld.global.u32 	%r262, [%rd6+172];
	xor.b32  	%r330, %r330, %r262;
	ld.global.u32 	%r263, [%rd6+176];
	xor.b32  	%r329, %r329, %r263;
$L__BB1_24:
	and.b32  	%r265, %r199, 512;
	setp.eq.s32 	%p13, %r265, 0;
	@%p13 bra 	$L__BB1_26;
	ld.global.u32 	%r266, [%rd6+180];
	xor.b32  	%r333, %r333, %r266;
	ld.global.u32 	%r267, [%rd6+184];
	xor.b32  	%r332, %r332, %r267;
	ld.global.u32 	%r268, [%rd6+188];
	xor.b32  	%r331, %r331, %r268;
	ld.global.u32 	%r269, [%rd6+192];
	xor.b32  	%r330, %r330, %r269;
	ld.global.u32 	%r270, [%rd6+196];
	xor.b32  	%r329, %r329, %r270;
$L__BB1_26:
	and.b32  	%r272, %r199, 1024;
	setp.eq.s32 	%p14, %r272, 0;
	@%p14 bra 	$L__BB1_28;
	ld.global.u32 	%r273, [%rd6+200];
	xor.b32  	%r333, %r333, %r273;
	ld.global.u32 	%r274, [%rd6+204];
	xor.b32  	%r332, %r332, %r274;
	ld.global.u32 	%r275, [%rd6+208];
	xor.b32  	%r331, %r331, %r275;
	ld.global.u32 	%r276, [%rd6+212];
	xor.b32  	%r330, %r330, %r276;
	ld.global.u32 	%r277, [%rd6+216];
	xor.b32  	%r329, %r329, %r277;
$L__BB1_28:
	and.b32  	%r279, %r199, 2048;
	setp.eq.s32 	%p15, %r279, 0;
	@%p15 bra 	$L__BB1_30;
	ld.global.u32 	%r280, [%rd6+220];
	xor.b32  	%r333, %r333, %r280;
	ld.global.u32 	%r281, [%rd6+224];
	xor.b32  	%r332, %r332, %r281;
	ld.global.u32 	%r282, [%rd6+228];
	xor.b32  	%r331, %r331, %r282;
	ld.global.u32 	%r283, [%rd6+232];
	xor.b32  	%r330, %r330, %r283;
	ld.global.u32 	%r284, [%rd6+236];
	xor.b32  	%r329, %r329, %r284;
$L__BB1_30:
	and.b32  	%r286, %r199, 4096;
	setp.eq.s32 	%p16, %r286, 0;
	@%p16 bra 	$L__BB1_32;
	ld.global.u32 	%r287, [%rd6+240];
	xor.b32  	%r333, %r333, %r287;
	ld.global.u32 	%r288, [%rd6+244];
	xor.b32  	%r332, %r332, %r288;
	ld.global.u32 	%r289, [%rd6+248];
	xor.b32  	%r331, %r331, %r289;
	ld.global.u32 	%r290, [%rd6+252];
	xor.b32  	%r330, %r330, %r290;
	ld.global.u32 	%r291, [%rd6+256];
	xor.b32  	%r329, %r329, %r291;
$L__BB1_32:
	and.b32  	%r293, %r199, 8192;
	setp.eq.s32 	%p17, %r293, 0;
	@%p17 bra 	$L__BB1_34;
	ld.global.u32 	%r294, [%rd6+260];
	xor.b32  	%r333, %r333, %r294;
	ld.global.u32 	%r295, [%rd6+264];
	xor.b32  	%r332, %r332, %r295;
	ld.global.u32 	%r296, [%rd6+268];
	xor.b32  	%r331, %r331, %r296;
	ld.global.u32 	%r297, [%rd6+272];
	xor.b32  	%r330, %r330, %r297;
	ld.global.u32 	%r298, [%rd6+276];
	xor.b32  	%r329, %r329, %r298;
$L__BB1_34:
	and.b32  	%r300, %r199, 16384;
	setp.eq.s32 	%p18, %r300, 0;
	@%p18 bra 	$L__BB1_36;
	ld.global.u32 	%r301, [%rd6+280];
	xor.b32  	%r333, %r333, %r301;
	ld.global.u32 	%r302, [%rd6+284];
	xor.b32  	%r332, %r332, %r302;
	ld.global.u32 	%r303, [%rd6+288];
	xor.b32  	%r331, %r331, %r303;
	ld.global.u32 	%r304, [%rd6+292];
	xor.b32  	%r330, %r330, %r304;
	ld.global.u32 	%r305, [%rd6+296];
	xor.b32  	%r329, %r329, %r305;
$L__BB1_36:
	and.b32  	%r307, %r199, 32768;
	setp.eq.s32 	%p19, %r307, 0;
	@%p19 bra 	$L__BB1_38;
	ld.global.u32 	%r308, [%rd6+300];
	xor.b32  	%r333, %r333, %r308;
	ld.global.u32 	%r309, [%rd6+304];
	xor.b32  	%r332, %r332, %r309;
	ld.global.u32 	%r310, [%rd6+308];
	xor.b32  	%r331, %r331, %r310;
	ld.global.u32 	%r311, [%rd6+312];
	xor.b32  	%r330, %r330, %r311;
	ld.global.u32 	%r312, [%rd6+316];
	xor.b32  	%r329, %r329, %r312;
$L__BB1_38:
	add.s32 	%r328, %r328, 16;
	setp.ne.s32 	%p20, %r328, 32;
	@%p20 bra 	$L__BB1_6;
	mad.lo.s32 	%r313, %r322, -31, %r11;
	add.s32 	%r322, %r313, 1;
	setp.ne.s32 	%p21, %r322, 5;
	@%p21 bra 	$L__BB1_5;
	st.global.u32 	[%rd2+4], %r333;
	st.global.u32 	[%rd2+8], %r332;
	st.global.u32 	[%rd2+12], %r331;
	st.global.u32 	[%rd2+16], %r330;
	st.global.u32 	[%rd2+20], %r329;
	add.s32 	%r316, %r316, 1;
	setp.lt.u32 	%p22, %r316, %r2;
	@%p22 bra 	$L__BB1_4;
$L__BB1_41:
	shr.u64 	%rd7, %rd17, 2;
	add.s32 	%r315, %r315, 1;
	setp.gt.u64 	%p23, %rd17, 3;
	mov.u64 	%rd17, %rd7;
	@%p23 bra 	$L__BB1_2;
$L__BB1_42:
	mov.b32 	%r314, 0;
	st.global.v2.u32 	[%rd2+24], {%r314, %r314};
	st.global.u32 	[%rd2+32], %r314;
	mov.b64 	%rd16, 0;
	st.global.u64 	[%rd2+40], %rd16;
	ret;

}
	// .globl	_Z16geneticAlgorithmP17curandStateXORWOW
.visible .entry _Z16geneticAlgorithmP17curandStateXORWOW(
	.param .u64 .ptr .align 1 _Z16geneticAlgorithmP17curandStateXORWOW_param_0
)
{
	.local .align 8 .b8 	__local_depot2[16];
	.reg .b64 	%SP;
	.reg .b64 	%SPL;
	.reg .pred 	%p<22>;
	.reg .b32 	%r<484>;
	.reg .b32 	%f<65>;
	.reg .b64 	%rd<77>;
	.reg .b64 	%fd<214>;

	mov.u64 	%SPL, __local_depot2;
	cvta.local.u64 	%SP, %SPL;
	ld.param.u64 	%rd1, [_Z16geneticAlgorithmP17curandStateXORWOW_param_0];
	cvta.to.global.u64 	%rd2, %rd1;
	mov.u32 	%r59, %ntid.x;
	mov.u32 	%r60, %ctaid.x;
	mov.u32 	%r61, %tid.x;
	mad.lo.s32 	%r62, %r59, %r60, %r61;
	mul.wide.s32 	%rd3, %r62, 48;
	add.s64 	%rd4, %rd2, %rd3;
	mov.u32 	%r63, _ZZ16geneticAlgorithmP17curandStateXORWOWE15blockPopulation;
	mad.lo.s32 	%r64, %r61, 120, %r63;
	ld.global.v2.u32 	{%r65, %r66}, [%rd4];
	ld.global.v2.u32 	{%r67, %r68}, [%rd4+8];
	ld.global.v2.u32 	{%r69, %r70}, [%rd4+16];
	shr.u32 	%r71, %r66, 2;
	xor.b32  	%r72, %r71, %r66;
	shl.b32 	%r73, %r70, 4;
	shl.b32 	%r74, %r72, 1;
	xor.b32  	%r75, %r73, %r74;
	xor.b32  	%r76, %r75, %r70;
	xor.b32  	%r77, %r76, %r72;
	add.s32 	%r78, %r65, %r77;
	add.s32 	%r79, %r78, 362437;
	cvt.rn.f32.u32 	%f1, %r79;
	fma.rn.f32 	%f2, %f1, 0f2F800000, 0f2F000000;
	cvt.f64.f32 	%fd57, %f2;
	fma.rn.f64 	%fd58, %fd57, 0d4000000000000000, 0dBFF0000000000000;
	st.shared.f64 	[%r64], %fd58;
	shr.u32 	%r80, %r67, 2;
	xor.b32  	%r81, %r80, %r67;
	shl.b32 	%r82, %r77, 4;
	shl.b32 	%r83, %r81, 1;
	xor.b32  	%r84, %r82, %r83;
	xor.b32  	%r85, %r84, %r77;
	xor.b32  	%r86, %r85, %r81;
	add.s32 	%r87, %r65, %r86;
	add.s32 	%r88, %r87, 724874;
	cvt.rn.f32.u32 	%f3, %r88;
	fma.rn.f32 	%f4, %f3, 0f2F800000, 0f2F000000;
	cvt.f64.f32 	%fd59, %f4;
	fma.rn.f64 	%fd60, %fd59, 0d4000000000000000, 0dBFF0000000000000;
	st.shared.f64 	[%r64+8], %fd60;
	shr.u32 	%r89, %r68, 2;
	xor.b32  	%r90, %r89, %r68;
	shl.b32 	%r91, %r86, 4;
	shl.b32 	%r92, %r90, 1;
	xor.b32  	%r93, %r91, %r92;
	xor.b32  	%r94, %r93, %r86;
	xor.b32  	%r95, %r94, %r90;
	add.s32 	%r96, %r65, %r95;
	add.s32 	%r97, %r96, 1087311;
	cvt.rn.f32.u32 	%f5, %r97;
	fma.rn.f32 	%f6, %f5, 0f2F800000, 0f2F000000;
	cvt.f64.f32 	%fd61, %f6;
	fma.rn.f64 	%fd62, %fd61, 0d4000000000000000, 0dBFF0000000000000;
	st.shared.f64 	[%r64+16], %fd62;
	shr.u32 	%r98, %r69, 2;
	xor.b32  	%r99, %r98, %r69;
	shl.b32 	%r100, %r95, 4;
	shl.b32 	%r101, %r99, 1;
	xor.b32  	%r102, %r100, %r101;
	xor.b32  	%r103, %r102, %r95;
	xor.b32  	%r104, %r103, %r99;
	add.s32 	%r105, %r65, %r104;
	add.s32 	%r106, %r105, 1449748;
	cvt.rn.f32.u32 	%f7, %r106;
	fma.rn.f32 	%f8, %f7, 0f2F800000, 0f2F000000;
	cvt.f64.f32 	%fd63, %f8;
	fma.rn.f64 	%fd64, %fd63, 0d4000000000000000, 0dBFF0000000000000;
	st.shared.f64 	[%r64+24], %fd64;
	shr.u32 	%r107, %r70, 2;
	xor.b32  	%r108, %r107, %r70;
	shl.b32 	%r109, %r104, 4;
	shl.b32 	%r110, %r108, 1;
	xor.b32  	%r111, %r109, %r110;
	xor.b32  	%r112, %r111, %r104;
	xor.b32  	%r113, %r112, %r108;
	add.s32 	%r114, %r65, %r113;
	add.s32 	%r115, %r114, 1812185;
	cvt.rn.f32.u32 	%f9, %r115;
	fma.rn.f32 	%f10, %f9, 0f2F800000, 0f2F000000;
	cvt.f64.f32 	%fd65, %f10;
	fma.rn.f64 	%fd66, %fd65, 0d4000000000000000, 0dBFF0000000000000;
	st.shared.f64 	[%r64+32], %fd66;
	shr.u32 	%r116, %r77, 2;
	xor.b32  	%r117, %r116, %r77;
	shl.b32 	%r118, %r113, 4;
	shl.b32 	%r119, %r117, 1;
	xor.b32  	%r120, %r118, %r119;
	xor.b32  	%r121, %r120, %r113;
	xor.b32  	%r122, %r121, %r117;
	add.s32 	%r123, %r65, %r122;
	add.s32 	%r124, %r123, 2174622;
	cvt.rn.f32.u32 	%f11, %r124;
	fma.rn.f32 	%f12, %f11, 0f2F800000, 0f2F000000;
	cvt.f64.f32 	%fd67, %f12;
	fma.rn.f64 	%fd68, %fd67, 0d4000000000000000, 0dBFF0000000000000;
	st.shared.f64 	[%r64+40], %fd68;
	shr.u32 	%r125, %r86, 2;
	xor.b32  	%r126, %r125, %r86;
	shl.b32 	%r127, %r122, 4;
	shl.b32 	%r128, %r126, 1;
	xor.b32  	%r129, %r127, %r128;
	xor.b32  	%r130, %r129, %r122;
	xor.b32  	%r131, %r130, %r126;
	add.s32 	%r132, %r65, %r131;
	add.s32 	%r133, %r132, 2537059;
	cvt.rn.f32.u32 	%f13, %r133;
	fma.rn.f32 	%f14, %f13, 0f2F800000, 0f2F000000;
	cvt.f64.f32 	%fd69, %f14;
	fma.rn.f64 	%fd70, %fd69, 0d4000000000000000, 0dBFF0000000000000;
	st.shared.f64 	[%r64+48], %fd70;
	shr.u32 	%r134, %r95, 2;
	xor.b32  	%r135, %r134, %r95;
	shl.b32 	%r136, %r131, 4;
	shl.b32 	%r137, %r135, 1;
	xor.b32  	%r138, %r136, %r137;
	xor.b32  	%r139, %r138, %r131;
	xor.b32  	%r140, %r139, %r135;
	add.s32 	%r141, %r65, %r140;
	add.s32 	%r142, %r141, 2899496;
	cvt.rn.f32.u32 	%f15, %r142;
	fma.rn.f32 	%f16, %f15, 0f2F800000, 0f2F000000;
	cvt.f64.f32 	%fd71, %f16;
	fma.rn.f64 	%fd72, %fd71, 0d4000000000000000, 0dBFF0000000000000;
	st.shared.f64 	[%r64+56], %fd72;
	shr.u32 	%r143, %r104, 2;
	xor.b32  	%r144, %r143, %r104;
	shl.b32 	%r145, %r140, 4;
	shl.b32 	%r146, %r144, 1;
	xor.b32  	%r147, %r145, %r146;
	xor.b32  	%r148, %r147, %r140;
	xor.b32  	%r149, %r148, %r144;
	add.s32 	%r150, %r65, %r149;
	add.s32 	%r151, %r150, 3261933;
	cvt.rn.f32.u32 	%f17, %r151;
	fma.rn.f32 	%f18, %f17, 0f2F800000, 0f2F000000;
	cvt.f64.f32 	%fd73, %f18;
	fma.rn.f64 	%fd74, %fd73, 0d4000000000000000, 0dBFF0000000000000;
	st.shared.f64 	[%r64+64], %fd74;
	shr.u32 	%r152, %r113, 2;
	xor.b32  	%r153, %r152, %r113;
	shl.b32 	%r154, %r149, 4;
	shl.b32 	%r155, %r153, 1;
	xor.b32  	%r156, %r154, %r155;
	xor.b32  	%r157, %r156, %r149;
	xor.b32  	%r475, %r157, %r153;
	add.s32 	%r158, %r65, %r475;
	add.s32 	%r159, %r158, 3624370;
	cvt.rn.f32.u32 	%f19, %r159;
	fma.rn.f32 	%f20, %f19, 0f2F800000, 0f2F000000;
	cvt.f64.f32 	%fd75, %f20;
	fma.rn.f64 	%fd76, %fd75, 0d4000000000000000, 0dBFF0000000000000;
	st.shared.f64 	[%r64+72], %fd76;
	shr.u32 	%r160, %r122, 2;
	xor.b32  	%r161, %r160, %r122;
	shl.b32 	%r162, %r475, 4;
	shl.b32 	%r163, %r161, 1;
	xor.b32  	%r164, %r162, %r163;
	xor.b32  	%r165, %r164, %r475;
	xor.b32  	%r474, %r165, %r161;
	add.s32 	%r166, %r65, %r474;
	add.s32 	%r167, %r166, 3986807;
	cvt.rn.f32.u32 	%f21, %r167;
	fma.rn.f32 	%f22, %f21, 0f2F800000, 0f2F000000;
	cvt.f64.f32 	%fd77, %f22;
	fma.rn.f64 	%fd78, %fd77, 0d4000000000000000, 0dBFF0000000000000;
	st.shared.f64 	[%r64+80], %fd78;
	shr.u32 	%r168, %r131, 2;
	xor.b32  	%r169, %r168, %r131;
	shl.b32 	%r170, %r474, 4;
	shl.b32 	%r171, %r169, 1;
	xor.b32  	%r172, %r170, %r171;
	xor.b32  	%r173, %r172, %r474;
	xor.b32  	%r473, %r173, %r169;
	add.s32 	%r174, %r65, %r473;
	add.s32 	%r175, %r174, 4349244;
	cvt.rn.f32.u32 	%f23, %r175;
	fma.rn.f32 	%f24, %f23, 0f2F800000, 0f2F000000;
	cvt.f64.f32 	%fd79, %f24;
	fma.rn.f64 	%fd80, %fd79, 0d4000000000000000, 0dBFF0000000000000;
	st.shared.f64 	[%r64+88], %fd80;
	shr.u32 	%r176, %r140, 2;
	xor.b32  	%r177, %r176, %r140;
	shl.b32 	%r178, %r473, 4;
	shl.b32 	%r179, %r177, 1;
	xor.b32  	%r180, %r178, %r179;
	xor.b32  	%r181, %r180, %r473;
	xor.b32  	%r472, %r181, %r177;
	add.s32 	%r182, %r65, %r472;
	add.s32 	%r183, %r182, 4711681;
	cvt.rn.f32.u32 	%f25, %r183;
	fma.rn.f32 	%f26, %f25, 0f2F800000, 0f2F000000;
	cvt.f64.f32 	%fd81, %f26;
	fma.rn.f64 	%fd82, %fd81, 0d4000000000000000, 0dBFF0000000000000;
	st.shared.f64 	[%r64+96], %fd82;
	shr.u32 	%r184, %r149, 2;
	xor.b32  	%r185, %r184, %r149;
	shl.b32 	%r186, %r472, 4;
	shl.b32 	%r187, %r185, 1;
	xor.b32  	%r188, %r186, %r187;
	xor.b32  	%r189, %r188, %r472;
	xor.b32  	%r471, %r189, %r185;
	add.s32 	%r476, %r65, 5074118;
	add.s32 	%r190, %r471, %r476;
	cvt.rn.f32.u32 	%f27, %r190;
	fma.rn.f32 	%f28, %f27, 0f2F800000, 0f2F000000;
	cvt.f64.f32 	%fd83, %f28;
	fma.rn.f64 	%fd84, %fd83, 0d4000000000000000, 0dBFF0000000000000;
	st.shared.f64 	[%r64+104], %fd84;
	mul.f64 	%fd85, %fd60, %fd60;
	fma.rn.f64 	%fd86, %fd58, %fd58, %fd85;
	fma.rn.f64 	%fd87, %fd62, %fd62, %fd86;
	fma.rn.f64 	%fd88, %fd64, %fd64, %fd87;
	fma.rn.f64 	%fd89, %fd66, %fd66, %fd88;
	fma.rn.f64 	%fd90, %fd68, %fd68, %fd89;
	fma.rn.f64 	%fd91, %fd70, %fd70, %fd90;
	fma.rn.f64 	%fd92, %fd72, %fd72, %fd91;
	fma.rn.f64 	%fd93, %fd74, %fd74, %fd92;
	fma.rn.f64 	%fd94, %fd76, %fd76, %fd93;
	fma.rn.f64 	%fd95, %fd78, %fd78, %fd94;
	fma.rn.f64 	%fd96, %fd80, %fd80, %fd95;
	fma.rn.f64 	%fd97, %fd82, %fd82, %fd96;
	fma.rn.f64 	%fd98, %fd84, %fd84, %fd97;
	st.shared.f64 	[%r64+112], %fd98;
	bar.sync 	0;
	mov.b32 	%r458, 0;
	add.u64 	%rd5, %SP, 8;
	mov.u64 	%rd7, $str$3;
$L__BB2_1:
	mov.u32 	%r14, %tid.x;
	setp.ne.s32 	%p1, %r14, 0;
	@%p1 bra 	$L__BB2_3;
	{ // callseq 1, 0
	.param .b32 param0;
	st.param.b32 	[param0], 0;
	.param .b32 param1;
	st.param.b32 	[param1], 99;
	call.uni 
	_Z9quickSortP10Chromosomeii, 
	(
	param0, 
	param1
	);
	} // callseq 1
$L__BB2_3:
	setp.lt.u32 	%p2, %r14, 39;
	bar.sync 	0;
	@%p2 bra 	$L__BB2_36;
	shr.u32 	%r191, %r475, 2;
	xor.b32  	%r192, %r191, %r475;
	shl.b32 	%r193, %r471, 4;
	shl.b32 	%r194, %r192, 1;
	xor.b32  	%r195, %r193, %r194;
	xor.b32  	%r196, %r195, %r471;
	xor.b32  	%r467, %r196, %r192;
	add.s32 	%r197, %r476, %r467;
	add.s32 	%r198, %r197, 362437;
	cvt.rn.f32.u32 	%f29, %r198;
	fma.rn.f32 	%f30, %f29, 0f2F800000, 0f2F000000;
	mul.f32 	%f31, %f30, 0f421C0000;
	cvt.rzi.s32.f32 	%r16, %f31;
	shr.u32 	%r199, %r474, 2;
	xor.b32  	%r200, %r199, %r474;
	shl.b32 	%r201, %r467, 4;
	shl.b32 	%r202, %r200, 1;
	xor.b32  	%r203, %r202, %r201;
	xor.b32  	%r204, %r203, %r200;
	xor.b32  	%r466, %r204, %r467;
	add.s32 	%r482, %r476, 724874;
	add.s32 	%r205, %r466, %r482;
	cvt.rn.f32.u32 	%f32, %r205;
	fma.rn.f32 	%f33, %f32, 0f2F800000, 0f2F000000;
	mul.f32 	%f34, %f33, 0f421C0000;
	cvt.rzi.s32.f32 	%r19, %f34;
	setp.eq.s32 	%p3, %r16, %r19;
	mov.u32 	%r474, %r472;
	mov.u32 	%r475, %r473;
	@%p3 bra 	$L__BB2_37;
	mov.u32 	%r206, _ZZ16geneticAlgorithmP17curandStateXORWOWE15blockPopulation;
	mad.lo.s32 	%r207, %r16, 120, %r206;
	ld.shared.f64 	%fd213, [%r207];
	ld.shared.f64 	%fd212, [%r207+8];
	ld.shared.f64 	%fd211, [%r207+16];
	ld.shared.f64 	%fd210, [%r207+24];
	ld.shared.f64 	%fd209, [%r207+32];
	ld.shared.f64 	%fd208, [%r207+40];
	ld.shared.f64 	%fd207, [%r207+48];
	mad.lo.s32 	%r208, %r19, 120, %r206;
	ld.shared.f64 	%fd206, [%r208+56];
	ld.shared.f64 	%fd205, [%r208+64];
	ld.shared.f64 	%fd204, [%r208+72];
	ld.shared.f64 	%fd203, [%r208+80];
	ld.shared.f64 	%fd202, [%r208+88];
	ld.shared.f64 	%fd201, [%r208+96];
	ld.shared.f64 	%fd200, [%r208+104];
	shr.u32 	%r209, %r473, 2;
	xor.b32  	%r210, %r209, %r473;
	shl.b32 	%r211, %r466, 4;
	shl.b32 	%r212, %r210, 1;
	xor.b32  	%r213, %r212, %r211;
	xor.b32  	%r214, %r213, %r210;
	xor.b32  	%r465, %r214, %r466;
	add.s32 	%r470, %r476, 1087311;
	add.s32 	%r215, %r465, %r470;
	cvt.rn.f32.u32 	%f35, %r215;
	fma.rn.f32 	%f36, %f35, 0f2F800000, 0f2F000000;
	setp.geu.f32 	%p4, %f36, 0f3E4CCCCD;
	@%p4 bra 	$L__BB2_35;
	shr.u32 	%r216, %r472, 2;
	xor.b32  	%r217, %r216, %r472;
	shl.b32 	%r218, %r465, 4;
	shl.b32 	%r219, %r217, 1;
	xor.b32  	%r220, %r218, %r219;
	xor.b32  	%r221, %r220, %r465;
	xor.b32  	%r22, %r221, %r217;
	add.s32 	%r222, %r476, %r22;
	add.s32 	%r223, %r222, 1449748;
	cvt.rn.f32.u32 	%f37, %r223;
	fma.rn.f32 	%f38, %f37, 0f2F800000, 0f2F000000;
	cvt.f64.f32 	%fd99, %f38;
	fma.rn.f64 	%fd100, %fd99, 0d4000000000000000, 0dBFF0000000000000;
	div.rn.f64 	%fd15, %fd100, 0d4024000000000000;
	abs.f64 	%fd101, %fd15;
	setp.leu.f64 	%p5, %fd101, 0d3FB999999999999A;
	@%p5 bra 	$L__BB2_8;
	cvta.to.local.u64 	%rd6, %rd5;
	st.local.f64 	[%rd6], %fd15;
	cvta.global.u64 	%rd8, %rd7;
	{ // callseq 2, 0
	.param .b64 param0;
	st.param.b64 	[param0], %rd8;
	.param .b64 param1;
	st.param.b64 	[param1], %rd5;
	.param .b32 retval0;
	call.uni (retval0), 
	vprintf, 
	(
	param0, 
	param1
	);
	ld.param.b32 	%r224, [retval0];
	} // callseq 2
$L__BB2_8:
	mul.f64 	%fd213, %fd15, %fd213;
	shr.u32 	%r226, %r471, 2;
	xor.b32  	%r227, %r226, %r471;
	shl.b32 	%r228, %r22, 4;
	shl.b32 	%r229, %r227, 1;
	xor.b32  	%r230, %r228, %r229;
	xor.b32  	%r231, %r230, %r22;
	xor.b32  	%r23, %r231, %r227;
	add.s32 	%r232, %r476, %r23;
	add.s32 	%r233, %r232, 1812185;
	cvt.rn.f32.u32 	%f39, %r233;
	fma.rn.f32 	%f40, %f39, 0f2F800000, 0f2F000000;
	cvt.f64.f32 	%fd102, %f40;
	fma.rn.f64 	%fd103, %fd102, 0d4000000000000000, 0dBFF0000000000000;
	div.rn.f64 	%fd17, %fd103, 0d4024000000000000;
	abs.f64 	%fd104, %fd17;
	setp.leu.f64 	%p6, %fd104, 0d3FB999999999999A;
	@%p6 bra 	$L__BB2_10;
	cvta.to.local.u64 	%rd10, %rd5;
	st.local.f64 	[%rd10], %fd17;
	cvta.global.u64 	%rd12, %rd7;
	{ // callseq 3, 0
	.param .b64 param0;
	st.param.b64 	[param0], %rd12;
	.param .b64 param1;
	st.param.b64 	[param1], %rd5;
	.param .b32 retval0;
	call.uni (retval0), 
	vprintf, 
	(
	param0, 
	param1
	);
	ld.param.b32 	%r234, [retval0];
	} // callseq 3
$L__BB2_10:
	mul.f64 	%fd212, %fd17, %fd212;
	shr.u32 	%r236, %r467, 2;
	xor.b32  	%r237, %r236, %r467;
	shl.b32 	%r238, %r23, 4;
	shl.b32 	%r239, %r237, 1;
	xor.b32  	%r240, %r238, %r239;
	xor.b32  	%r241, %r240, %r23;
	xor.b32  	%r24, %r241, %r237;
	add.s32 	%r242, %r476, %r24;
	add.s32 	%r243, %r242, 2174622;
	cvt.rn.f32.u32 	%f41, %r243;
	fma.rn.f32 	%f42, %f41, 0f2F800000, 0f2F000000;
	cvt.f64.f32 	%fd105, %f42;
	fma.rn.f64 	%fd106, %fd105, 0d4000000000000000, 0dBFF0000000000000;
	div.rn.f64 	%fd19, %fd106, 0d4024000000000000;
	abs.f64 	%fd107, %fd19;
	setp.leu.f64 	%p7, %fd107, 0d3FB999999999999A;
	@%p7 bra 	$L__BB2_12;
	cvta.to.local.u64 	%rd14, %rd5;
	st.local.f64 	[%rd14], %fd19;
	cvta.global.u64 	%rd16, %rd7;
	{ // callseq 4, 0
	.param .b64 param0;
	st.param.b64 	[param0], %rd16;
	.param .b64 param1;
	st.param.b64 	[param1], %rd5;
	.param .b32 retval0;
	call.uni (retval0), 
	vprintf, 
	(
	param0, 
	param1
	);
	ld.param.b32 	%r244, [retval0];
	} // callseq 4
$L__BB2_12:
	mul.f64 	%fd211, %fd19, %fd211;
	shr.u32 	%r246, %r466, 2;
	xor.b32  	%r247, %r246, %r466;
	shl.b32 	%r248, %r24, 4;
	shl.b32 	%r249, %r247, 1;
	xor.b32  	%r250, %r248, %r249;
	xor.b32  	%r251, %r250, %r24;
	xor.b32  	%r25, %r251, %r247;
	add.s32 	%r252, %r476, %r25;
	add.s32 	%r253, %r252, 2537059;
	cvt.rn.f32.u32 	%f43, %r253;
	fma.rn.f32 	%f44, %f43, 0f2F800000, 0f2F000000;
	cvt.f64.f32 	%fd108, %f44;
	fma.rn.f64 	%fd109, %fd108, 0d4000000000000000, 0dBFF0000000000000;
	div.rn.f64 	%fd21, %fd109, 0d4024000000000000;
	abs.f64 	%fd110, %fd21;
	setp.leu.f64 	%p8, %fd110, 0d3FB999999999999A;
	@%p8 bra 	$L__BB2_14;
	cvta.to.local.u64 	%rd18, %rd5;
	st.local.f64 	[%rd18], %fd21;
	cvta.global.u64 	%rd20, %rd7;
	{ // callseq 5, 0
	.param .b64 param0;
	st.param.b64 	[param0], %rd20;
	.param .b64 param1;
	st.param.b64 	[param1], %rd5;
	.param .b32 retval0;
	call.uni (retval0), 
	vprintf, 
	(
	param0, 
	param1
	);
	ld.param.b32 	%r254, [retval0];
	} // callseq 5
$L__BB2_14:
	mul.f64 	%fd210, %fd21, %fd210;
	shr.u32 	%r256, %r465, 2;
	xor.b32  	%r257, %r256, %r465;
	shl.b32 	%r258, %r25, 4;
	shl.b32 	%r259, %r257, 1;
	xor.b32  	%r260, %r258, %r259;
	xor.b32  	%r261, %r260, %r25;
	xor.b32  	%r26, %r261, %r257;
	add.s32 	%r262, %r476, %r26;
	add.s32 	%r263, %r262, 2899496;
	cvt.rn.f32.u32 	%f45, %r263;
	fma.rn.f32 	%f46, %f45, 0f2F800000, 0f2F000000;
	cvt.f64.f32 	%fd111, %f46;
	fma.rn.f64 	%fd112, %fd111, 0d4000000000000000, 0dBFF0000000000000;
	div.rn.f64 	%fd23, %fd112, 0d4024000000000000;
	abs.f64 	%fd113, %fd23;
	setp.leu.f64 	%p9, %fd113, 0d3FB999999999999A;
	@%p9 bra 	$L__BB2_16;
	cvta.to.local.u64 	%rd22, %rd5;
	st.local.f64 	[%rd22], %fd23;
	cvta.global.u64 	%rd24, %rd7;
	{ // callseq 6, 0
	.param .b64 param0;
	st.param.b64 	[param0], %rd24;
	.param .b64 param1;
	st.param.b64 	[param1], %rd5;
	.param .b32 retval0;
	call.uni (retval0), 
	vprintf, 
	(
	param0, 
	param1
	);
	ld.param.b32 	%r264, [retval0];
	} // callseq 6
$L__BB2_16:
	mul.f64 	%fd209, %fd23, %fd209;
	shr.u32 	%r266, %r22, 2;
	xor.b32  	%r267, %r266, %r22;
	shl.b32 	%r268, %r26, 4;
	shl.b32 	%r269, %r267, 1;
	xor.b32  	%r270, %r268, %r269;
	xor.b32  	%r271, %r270, %r26;
	xor.b32  	%r27, %r271, %r267;
	add.s32 	%r272, %r476, %r27;
	add.s32 	%r273, %r272, 3261933;
	cvt.rn.f32.u32 	%f47, %r273;
	fma.rn.f32 	%f48, %f47, 0f2F800000, 0f2F000000;
	cvt.f64.f32 	%fd114, %f48;
	fma.rn.f64 	%fd115, %fd114, 0d4000000000000000, 0dBFF0000000000000;
	div.rn.f64 	%fd25, %fd115, 0d4024000000000000;
	abs.f64 	%fd116, %fd25;
	setp.leu.f64 	%p10, %fd116, 0d3FB999999999999A;
	@%p10 bra 	$L__BB2_18;
	cvta.to.local.u64 	%rd26, %rd5;
	st.local.f64 	[%rd26], %fd25;
	cvta.global.u64 	%rd28, %rd7;
	{ // callseq 7, 0
	.param .b64 param0;
	st.param.b64 	[param0], %rd28;
	.param .b64 param1;
	st.param.b64 	[param1], %rd5;
	.param .b32 retval0;
	call.uni (retval0), 
	vprintf, 
	(
	param0, 
	param1
	);
	ld.param.b32 	%r274, [retval0];
	} // callseq 7
$L__BB2_18:
	mul.f64 	%fd208, %fd25, %fd208;
	shr.u32 	%r276, %r23, 2;
	xor.b32  	%r277, %r276, %r23;
	shl.b32 	%r278, %r27, 4;
	shl.b32 	%r279, %r277, 1;
	xor.b32  	%r280, %r278, %r279;
	xor.b32  	%r281, %r280, %r27;
	xor.b32  	%r28, %r281, %r277;
	add.s32 	%r282, %r476, %r28;
	add.s32 	%r283, %r282, 3624370;
	cvt.rn.f32.u32 	%f49, %r283;
	fma.rn.f32 	%f50, %f49, 0f2F800000, 0f2F000000;
	cvt.f64.f32 	%fd117, %f50;
	fma.rn.f64 	%fd118, %fd117, 0d4000000000000000, 0dBFF0000000000000;
	div.rn.f64 	%fd27, %fd118, 0d4024000000000000;
	abs.f64 	%fd119, %fd27;
	setp.leu.f64 	%p11, %fd119, 0d3FB999999999999A;
	@%p11 bra 	$L__BB2_20;
	cvta.to.local.u64 	%rd30, %rd5;
	st.local.f64 	[%rd30], %fd27;
	cvta.global.u64 	%rd32, %rd7;
	{ // callseq 8, 0
	.param .b64 param0;
	st.param.b64 	[param0], %rd32;
	.param .b64 param1;
	st.param.b64 	[param1], %rd5;
	.param .b32 retval0;
	call.uni (retval0), 
	vprintf, 
	(
	param0, 
	param1
	);
	ld.param.b32 	%r284, [retval0];
	} // callseq 8
$L__BB2_20:
	mul.f64 	%fd207, %fd27, %fd207;
	shr.u32 	%r286, %r24, 2;
	xor.b32  	%r287, %r286, %r24;
	shl.b32 	%r288, %r28, 4;
	shl.b32 	%r289, %r287, 1;
	xor.b32  	%r290, %r288, %r289;
	xor.b32  	%r291, %r290, %r28;
	xor.b32  	%r29, %r291, %r287;
	add.s32 	%r292, %r476, %r29;
	add.s32 	%r293, %r292, 3986807;
	cvt.rn.f32.u32 	%f51, %r293;
	fma.rn.f32 	%f52, %f51, 0f2F800000, 0f2F000000;
	cvt.f64.f32 	%fd120, %f52;
	fma.rn.f64 	%fd121, %fd120, 0d4000000000000000, 0dBFF0000000000000;
	div.rn.f64 	%fd29, %fd121, 0d4024000000000000;
	abs.f64 	%fd122, %fd29;
	setp.leu.f64 	%p12, %fd122, 0d3FB999999999999A;
	@%p12 bra 	$L__BB2_22;
	cvta.to.local.u64 	%rd34, %rd5;
	st.local.f64 	[%rd34], %fd29;
	cvta.global.u64 	%rd36, %rd7;
	{ // callseq 9, 0
	.param .b64 param0;
	st.param.b64 	[param0], %rd36;
	.param .b64 param1;
	st.param.b64 	[param1], %rd5;
	.param .b32 retval0;
	call.uni (retval0), 
	vprintf, 
	(
	param0, 
	param1
	);
	ld.param.b32 	%r294, [retval0];
	} // callseq 9
$L__BB2_22:
	mul.f64 	%fd206, %fd29, %fd206;
	shr.u32 	%r296, %r25, 2;
	xor.b32  	%r297, %r296, %r25;
	shl.b32 	%r298, %r29, 4;
	shl.b32 	%r299, %r297, 1;
	xor.b32  	%r300, %r298, %r299;
	xor.b32  	%r301, %r300, %r29;
	xor.b32  	%r30, %r301, %r297;
	add.s32 	%r302, %r476, %r30;
	add.s32 	%r303, %r302, 4349244;
	cvt.rn.f32.u32 	%f53, %r303;
	fma.rn.f32 	%f54, %f53, 0f2F800000, 0f2F000000;
	cvt.f64.f32 	%fd123, %f54;
	fma.rn.f64 	%fd124, %fd123, 0d4000000000000000, 0dBFF0000000000000;
	div.rn.f64 	%fd31, %fd124, 0d4024000000000000;
	abs.f64 	%fd125, %fd31;
	setp.leu.f64 	%p13, %fd125, 0d3FB999999999999A;
	@%p13 bra 	$L__BB2_24;
	cvta.to.local.u64 	%rd38, %rd5;
	st.local.f64 	[%rd38], %fd31;
	cvta.global.u64 	%rd40, %rd7;
	{ // callseq 10, 0
	.param .b64 param0;
	st.param.b64 	[param0], %rd40;
	.param .b64 param1;
	st.param.b64 	[param1], %rd5;
	.param .b32 retval0;
	call.uni (retval0), 
	vprintf, 
	(
	param0, 
	param1
	);
	ld.param.b32 	%r304, [retval0];
	} // callseq 10
$L__BB2_24:
	mul.f64 	%fd205, %fd31, %fd205;
	shr.u32 	%r306, %r26, 2;
	xor.b32  	%r307, %r306, %r26;
	shl.b32 	%r308, %r30, 4;
	shl.b32 	%r309, %r307, 1;
	xor.b32  	%r310, %r308, %r309;
	xor.b32  	%r311, %r310, %r30;
	xor.b32  	%r472, %r311, %r307;
	add.s32 	%r312, %r476, %r472;
	add.s32 	%r313, %r312, 4711681;
	cvt.rn.f32.u32 	%f55, %r313;
	fma.rn.f32 	%f56, %f55, 0f2F800000, 0f2F000000;
	cvt.f64.f32 	%fd126, %f56;
	fma.rn.f64 	%fd127, %fd126, 0d4000000000000000, 0dBFF0000000000000;
	div.rn.f64 	%fd33, %fd127, 0d4024000000000000;
	abs.f64 	%fd128, %fd33;
	setp.leu.f64 	%p14, %fd128, 0d3FB999999999999A;
	@%p14 bra 	$L__BB2_26;
	cvta.to.local.u64 	%rd42, %rd5;
	st.local.f64 	[%rd42], %fd33;
	cvta.global.u64 	%rd44, %rd7;
	{ // callseq 11, 0
	.param .b64 param0;
	st.param.b64 	[param0], %rd44;
	.param .b64 param1;
	st.param.b64 	[param1], %rd5;
	.param .b32 retval0;
	call.uni (retval0), 
	vprintf, 
	(
	param0, 
	param1
	);
	ld.param.b32 	%r314, [retval0];
	} // callseq 11
$L__BB2_26:
	mul.f64 	%fd204, %fd33, %fd204;
	shr.u32 	%r316, %r27, 2;
	xor.b32  	%r317, %r316, %r27;
	shl.b32 	%r318, %r472, 4;
	shl.b32 	%r319, %r317, 1;
	xor.b32  	%r320, %r318, %r319;
	xor.b32  	%r321, %r320, %r472;
	xor.b32  	%r471, %r321, %r317;
	add.s32 	%r322, %r476, %r471;
	add.s32 	%r323, %r322, 5074118;
	cvt.rn.f32.u32 	%f57, %r323;
	fma.rn.f32 	%f58, %f57, 0f2F800000, 0f2F000000;
	cvt.f64.f32 	%fd129, %f58;
	fma.rn.f64 	%fd130, %fd129, 0d4000000000000000, 0dBFF0000000000000;
	div.rn.f64 	%fd35, %fd130, 0d4024000000000000;
	abs.f64 	%fd131, %fd35;
	setp.leu.f64 	%p15, %fd131, 0d3FB999999999999A;
	@%p15 bra 	$L__BB2_28;
	cvta.to.local.u64 	%rd46, %rd5;
	st.local.f64 	[%rd46], %fd35;
	cvta.global.u64 	%rd48, %rd7;
	{ // callseq 12, 0
	.param .b64 param0;
	st.param.b64 	[param0], %rd48;
	.param .b64 param1;
	st.param.b64 	[param1], %rd5;
	.param .b32 retval0;
	call.uni (retval0), 
	vprintf, 
	(
	param0, 
	param1
	);
	ld.param.b32 	%r324, [retval0];
	} // callseq 12
$L__BB2_28:
	mul.f64 	%fd203, %fd35, %fd203;
	shr.u32 	%r326, %r28, 2;
	xor.b32  	%r327, %r326, %r28;
	shl.b32 	%r328, %r471, 4;
	shl.b32 	%r329, %r327, 1;
	xor.b32  	%r330, %r328, %r329;
	xor.b32  	%r331, %r330, %r471;
	xor.b32  	%r467, %r331, %r327;
	add.s32 	%r332, %r476, %r467;
	add.s32 	%r333, %r332, 5436555;
	cvt.rn.f32.u32 	%f59, %r333;
	fma.rn.f32 	%f60, %f59, 0f2F800000, 0f2F000000;
	cvt.f64.f32 	%fd132, %f60;
	fma.rn.f64 	%fd133, %fd132, 0d4000000000000000, 0dBFF0000000000000;
	div.rn.f64 	%fd37, %fd133, 0d4024000000000000;
	abs.f64 	%fd134, %fd37;
	setp.leu.f64 	%p16, %fd134, 0d3FB999999999999A;
	@%p16 bra 	$L__BB2_30;
	cvta.to.local.u64 	%rd50, %rd5;
	st.local.f64 	[%rd50], %fd37;
	cvta.global.u64 	%rd52, %rd7;
	{ // callseq 13, 0
	.param .b64 param0;
	st.param.b64 	[param0], %rd52;
	.param .b64 param1;
	st.param.b64 	[param1], %rd5;
	.param .b32 retval0;
	call.uni (retval0), 
	vprintf, 
	(
	param0, 
	param1
	);
	ld.param.b32 	%r334, [retval0];
	} // callseq 13
$L__BB2_30:
	mul.f64 	%fd202, %fd37, %fd202;
	shr.u32 	%r336, %r29, 2;
	xor.b32  	%r337, %r336, %r29;
	shl.b32 	%r338, %r467, 4;
	shl.b32 	%r339, %r337, 1;
	xor.b32  	%r340, %r338, %r339;
	xor.b32  	%r341, %r340, %r467;
	xor.b32  	%r466, %r341, %r337;
	add.s32 	%r342, %r476, %r466;
	add.s32 	%r343, %r342, 5798992;
	cvt.rn.f32.u32 	%f61, %r343;
	fma.rn.f32 	%f62, %f61, 0f2F800000, 0f2F000000;
	cvt.f64.f32 	%fd135, %f62;
	fma.rn.f64 	%fd136, %fd135, 0d4000000000000000, 0dBFF0000000000000;
	div.rn.f64 	%fd39, %fd136, 0d4024000000000000;
	abs.f64 	%fd137, %fd39;
	setp.leu.f64 	%p17, %fd137, 0d3FB999999999999A;
	@%p17 bra 	$L__BB2_32;
	cvta.to.local.u64 	%rd54, %rd5;
	st.local.f64 	[%rd54], %fd39;
	cvta.global.u64 	%rd56, %rd7;
	{ // callseq 14, 0
	.param .b64 param0;
	st.param.b64 	[param0], %rd56;
	.param .b64 param1;
	st.param.b64 	[param1], %rd5;
	.param .b32 retval0;
	call.uni (retval0), 
	vprintf, 
	(
	param0, 
	param1
	);
	ld.param.b32 	%r344, [retval0];
	} // callseq 14
$L__BB2_32:
	mul.f64 	%fd201, %fd39, %fd201;
	shr.u32 	%r346, %r30, 2;
	xor.b32  	%r347, %r346, %r30;
	shl.b32 	%r348, %r466, 4;
	shl.b32 	%r349, %r347, 1;
	xor.b32  	%r350, %r348, %r349;
	xor.b32  	%r351, %r350, %r466;
	xor.b32  	%r465, %r351, %r347;
	add.s32 	%r470, %r476, 6161429;
	add.s32 	%r352, %r465, %r470;
	cvt.rn.f32.u32 	%f63, %r352;
	fma.rn.f32 	%f64, %f63, 0f2F800000, 0f2F000000;
	cvt.f64.f32 	%fd138, %f64;
	fma.rn.f64 	%fd139, %fd138, 0d4000000000000000, 0dBFF0000000000000;
	div.rn.f64 	%fd41, %fd139, 0d4024000000000000;
	abs.f64 	%fd140, %fd41;
	setp.leu.f64 	%p18, %fd140, 0d3FB999999999999A;
	@%p18 bra 	$L__BB2_34;
	cvta.to.local.u64 	%rd58, %rd5;
	st.local.f64 	[%rd58], %fd41;
	cvta.global.u64 	%rd60, %rd7;
	{ // callseq 15, 0
	.param .b64 param0;
	st.param.b64 	[param0], %rd60;
	.param .b64 param1;
	st.param.b64 	[param1], %rd5;
	.param .b32 retval0;
	call.uni (retval0), 
	vprintf, 
	(
	param0, 
	param1
	);
	ld.param.b32 	%r353, [retval0];
	} // callseq 15
$L__BB2_34:
	mul.f64 	%fd200, %fd41, %fd200;
$L__BB2_35:
	mov.u32 	%r475, %r472;
	mov.u32 	%r474, %r471;
	mul.f64 	%fd141, %fd212, %fd212;
	fma.rn.f64 	%fd142, %fd213, %fd213, %fd141;
	fma.rn.f64 	%fd143, %fd211, %fd211, %fd142;
	fma.rn.f64 	%fd144, %fd210, %fd210, %fd143;
	fma.rn.f64 	%fd145, %fd209, %fd209, %fd144;
	fma.rn.f64 	%fd146, %fd208, %fd208, %fd145;
	fma.rn.f64 	%fd147, %fd207, %fd207, %fd146;
	fma.rn.f64 	%fd148, %fd206, %fd206, %fd147;
	fma.rn.f64 	%fd149, %fd205, %fd205, %fd148;
	fma.rn.f64 	%fd150, %fd204, %fd204, %fd149;
	fma.rn.f64 	%fd151, %fd203, %fd203, %fd150;
	fma.rn.f64 	%fd152, %fd202, %fd202, %fd151;
	fma.rn.f64 	%fd153, %fd201, %fd201, %fd152;
	fma.rn.f64 	%fd154, %fd200, %fd200, %fd153;
	mov.u32 	%r355, %tid.x;
	mov.u32 	%r356, _ZZ16geneticAlgorithmP17curandStateXORWOWE15blockPopulation;
	mad.lo.s32 	%r357, %r355, 120, %r356;
	st.shared.f64 	[%r357], %fd213;
	st.shared.f64 	[%r357+8], %fd212;
	st.shared.f64 	[%r357+16], %fd211;
	st.shared.f64 	[%r357+24], %fd210;
	st.shared.f64 	[%r357+32], %fd209;
	st.shared.f64 	[%r357+40], %fd208;
	st.shared.f64 	[%r357+48], %fd207;
	st.shared.f64 	[%r357+56], %fd206;
	st.shared.f64 	[%r357+64], %fd205;
	st.shared.f64 	[%r357+72], %fd204;
	st.shared.f64 	[%r357+80], %fd203;
	st.shared.f64 	[%r357+88], %fd202;
	st.shared.f64 	[%r357+96], %fd201;
	st.shared.f64 	[%r357+104], %fd200;
	st.shared.f64 	[%r357+112], %fd154;
	mov.u32 	%r471, %r465;
	mov.u32 	%r472, %r466;
	mov.u32 	%r473, %r467;
	mov.u32 	%r476, %r470;
$L__BB2_36:
	bar.sync 	0;
	mov.u32 	%r466, %r471;
	mov.u32 	%r467, %r472;
	mov.u32 	%r471, %r473;
	mov.u32 	%r482, %r476;
$L__BB2_37:
	add.s32 	%r458, %r458, 1;
	setp.ne.s32 	%p19, %r458, 5000;
	mov.u32 	%r476, %r482;
	mov.u32 	%r473, %r471;
	mov.u32 	%r472, %r467;
	mov.u32 	%r471, %r466;
	@%p19 bra 	$L__BB2_1;
	mov.u32 	%r358, %tid.x;
	setp.ne.s32 	%p20, %r358, 0;
	bar.sync 	0;
	@%p20 bra 	$L__BB2_42;
	mov.b32 	%r483, 120;
	mov.u32 	%r360, _ZZ16geneticAlgorithmP17curandStateXORWOWE15blockPopulation;
	add.u64 	%rd61, %SP, 0;
	mov.u64 	%rd63, $str;
	mov.u64 	%rd65, $str$1;
	mov.u64 	%rd67, $str$2;
$L__BB2_40:
	add.s32 	%r361, %r360, %r483;
	ld.shared.f64 	%fd155, [%r361+-8];
	cvta.to.local.u64 	%rd62, %rd61;
	st.local.f64 	[%rd62], %fd155;
	cvta.global.u64 	%rd64, %rd63;
	{ // callseq 16, 0
	.param .b64 param0;
	st.param.b64 	[param0], %rd64;
	.param .b64 param1;
	st.param.b64 	[param1], %rd61;
	.param .b32 retval0;
	call.uni (retval0), 
	vprintf, 
	(
	param0, 
	param1
	);
	ld.param.b32 	%r362, [retval0];
	} // callseq 16
	ld.shared.f64 	%fd156, [%r361+-120];
	st.local.f64 	[%rd62], %fd156;
	cvta.global.u64 	%rd66, %rd65;
	{ // callseq 17, 0
	.param .b64 param0;
	st.param.b64 	[param0], %rd66;
	.param .b64 param1;
	st.param.b64 	[param1], %rd61;
	.param .b32 retval0;
	call.uni (retval0), 
	vprintf, 
	(
	param0, 
	param1
	);
	ld.param.b32 	%r364, [retval0];
	} // callseq 17
	ld.shared.f64 	%fd157, [%r361+-112];
	st.local.f64 	[%rd62], %fd157;
	{ // callseq 18, 0
	.param .b64 param0;
	st.param.b64 	[param0], %rd66;
	.param .b64 param1;
	st.param.b64 	[param1], %rd61;
	.param .b32 retval0;
	call.uni (retval0), 
	vprintf, 
	(
	param0, 
	param1
	);
	ld.param.b32 	%r366, [retval0];
	} // callseq 18
	ld.shared.f64 	%fd158, [%r361+-104];
	st.local.f64 	[%rd62], %fd158;
	{ // callseq 19, 0
	.param .b64 param0;
	st.param.b64 	[param0], %rd66;
	.param .b64 param1;
	st.param.b64 	[param1], %rd61;
	.param .b32 retval0;
	call.uni (retval0), 
	vprintf, 
	(
	param0, 
	param1
	);
	ld.param.b32 	%r368, [retval0];
	} // callseq 19
	ld.shared.f64 	%fd159, [%r361+-96];
	st.local.f64 	[%rd62], %fd159;
	{ // callseq 20, 0
	.param .b64 param0;
	st.param.b64 	[param0], %rd66;
	.param .b64 param1;
	st.param.b64 	[param1], %rd61;
	.param .b32 retval0;
	call.uni (retval0), 
	vprintf, 
	(
	param0, 
	param1
	);
	ld.param.b32 	%r370, [retval0];
	} // callseq 20
	ld.shared.f64 	%fd160, [%r361+-88];
	st.local.f64 	[%rd62], %fd160;
	{ // callseq 21, 0
	.param .b64 param0;
	st.param.b64 	[param0], %rd66;
	.param .b64 param1;
	st.param.b64 	[param1], %rd61;
	.param .b32 retval0;
	call.uni (retval0), 
	vprintf, 
	(
	param0, 
	param1
	);
	ld.param.b32 	%r372, [retval0];
	} // callseq 21
	ld.shared.f64 	%fd161, [%r361+-80];
	st.local.f64 	[%rd62], %fd161;
	{ // callseq 22, 0
	.param .b64 param0;
	st.param.b64 	[param0], %rd66;
	.param .b64 param1;
	st.param.b64 	[param1], %rd61;
	.param .b32 retval0;
	call.uni (retval0), 
	vprintf, 
	(
	param0, 
	param1
	);
	ld.param.b32 	%r374, [retval0];
	} // callseq 22
	ld.shared.f64 	%fd162, [%r361+-72];
	st.local.f64 	[%rd62], %fd162;
	{ // callseq 23, 0
	.param .b64 param0;
	st.param.b64 	[param0], %rd66;
	.param .b64 param1;
	st.param.b64 	[param1], %rd61;
	.param .b32 retval0;
	call.uni (retval0), 
	vprintf, 
	(
	param0, 
	param1
	);
	ld.param.b32 	%r376, [retval0];
	} // callseq 23
	ld.shared.f64 	%fd163, [%r361+-64];
	st.local.f64 	[%rd62], %fd163;
	{ // callseq 24, 0
	.param .b64 param0;
	st.param.b64 	[param0], %rd66;
	.param .b64 param1;
	st.param.b64 	[param1], %rd61;
	.param .b32 retval0;
	call.uni (retval0), 
	vprintf, 
	(
	param0, 
	param1
	);
	ld.param.b32 	%r378, [retval0];
	} // callseq 24
	ld.shared.f64 	%fd164, [%r361+-56];
	st.local.f64 	[%rd62], %fd164;
	{ // callseq 25, 0
	.param .b64 param0;
	st.param.b64 	[param0], %rd66;
	.param .b64 param1;
	st.param.b64 	[param1], %rd61;
	.param .b32 retval0;
	call.uni (retval0), 
	vprintf, 
	(
	param0, 
	param1
	);
	ld.param.b32 	%r380, [retval0];
	} // callseq 25
	ld.shared.f64 	%fd165, [%r361+-48];
	st.local.f64 	[%rd62], %fd165;
	{ // callseq 26, 0
	.param .b64 param0;
	st.param.b64 	[param0], %rd66;
	.param .b64 param1;
	st.param.b64 	[param1], %rd61;
	.param .b32 retval0;
	call.uni (retval0), 
	vprintf, 
	(
	param0, 
	param1
	);
	ld.param.b32 	%r382, [retval0];
	} // callseq 26
	ld.shared.f64 	%fd166, [%r361+-40];
	st.local.f64 	[%rd62], %fd166;
	{ // callseq 27, 0
	.param .b64 param0;
	st.param.b64 	[param0], %rd66;
	.param .b64 param1;
	st.param.b64 	[param1], %rd61;
	.param .b32 retval0;
	call.uni (retval0), 
	vprintf, 
	(
	param0, 
	param1
	);
	ld.param.b32 	%r384, [retval0];
	} // callseq 27
	ld.shared.f64 	%fd167, [%r361+-32];
	st.local.f64 	[%rd62], %fd167;
	{ // callseq 28, 0
	.param .b64 param0;
	st.param.b64 	[param0], %rd66;
	.param .b64 param1;
	st.param.b64 	[param1], %rd61;
	.param .b32 retval0;
	call.uni (retval0), 
	vprintf, 
	(
	param0, 
	param1
	);
	ld.param.b32 	%r386, [retval0];
	} // callseq 28
	ld.shared.f64 	%fd168, [%r361+-24];
	st.local.f64 	[%rd62], %fd168;
	{ // callseq 29, 0
	.param .b64 param0;
	st.param.b64 	[param0], %rd66;
	.param .b64 param1;
	st.param.b64 	[param1], %rd61;
	.param .b32 retval0;
	call.uni (retval0), 
	vprintf, 
	(
	param0, 
	param1
	);
	ld.param.b32 	%r388, [retval0];
	} // callseq 29
	ld.shared.f64 	%fd169, [%r361+-16];
	st.local.f64 	[%rd62], %fd169;
	{ // callseq 30, 0
	.param .b64 param0;
	st.param.b64 	[param0], %rd66;
	.param .b64 param1;
	st.param.b64 	[param1], %rd61;
	.param .b32 retval0;
	call.uni (retval0), 
	vprintf, 
	(
	param0, 
	param1
	);
	ld.param.b32 	%r390, [retval0];
	} // callseq 30
	cvta.global.u64 	%rd68, %rd67;
	{ // callseq 31, 0
	.param .b64 param0;
	st.param.b64 	[param0], %rd68;
	.param .b64 param1;
	st.param.b64 	[param1], 0;
	.param .b32 retval0;
	call.uni (retval0), 
	vprintf, 
	(
	param0, 
	param1
	);
	ld.param.b32 	%r392, [retval0];
	} // callseq 31
	ld.shared.f64 	%fd170, [%r361+112];
	st.local.f64 	[%rd62], %fd170;
	{ // callseq 32, 0
	.param .b64 param0;
	st.param.b64 	[param0], %rd64;
	.param .b64 param1;
	st.param.b64 	[param1], %rd61;
	.param .b32 retval0;
	call.uni (retval0), 
	vprintf, 
	(
	param0, 
	param1
	);
	ld.param.b32 	%r394, [retval0];
	} // callseq 32
	ld.shared.f64 	%fd171, [%r361];
	st.local.f64 	[%rd62], %fd171;
	{ // callseq 33, 0
	.param .b64 param0;
	st.param.b64 	[param0], %rd66;
	.param .b64 param1;
	st.param.b64 	[param1], %rd61;
	.param .b32 retval0;
	call.uni (retval0), 
	vprintf, 
	(
	param0, 
	param1
	);
	ld.param.b32 	%r396, [retval0];
	} // callseq 33
	ld.shared.f64 	%fd172, [%r361+8];
	st.local.f64 	[%rd62], %fd172;
	{ // callseq 34, 0
	.param .b64 param0;
	st.param.b64 	[param0], %rd66;
	.param .b64 param1;
	st.param.b64 	[param1], %rd61;
	.param .b32 retval0;
	call.uni (retval0), 
	vprintf, 
	(
	param0, 
	param1
	);
	ld.param.b32 	%r398, [retval0];
	} // callseq 34
	ld.shared.f64 	%fd173, [%r361+16];
	st.local.f64 	[%rd62], %fd173;
	{ // callseq 35, 0
	.param .b64 param0;
	st.param.b64 	[param0], %rd66;
	.param .b64 param1;
	st.param.b64 	[param1], %rd61;
	.param .b32 retval0;
	call.uni (retval0), 
	vprintf, 
	(
	param0, 
	param1
	);
	ld.param.b32 	%r400, [retval0];
	} // callseq 35
	ld.shared.f64 	%fd174, [%r361+24];
	st.local.f64 	[%rd62], %fd174;
	{ // callseq 36, 0
	.param .b64 param0;
	st.param.b64 	[param0], %rd66;
	.param .b64 param1;
	st.param.b64 	[param1], %rd61;
	.param .b32 retval0;
	call.uni (retval0), 
	vprintf, 
	(
	param0, 
	param1
	);
	ld.param.b32 	%r402, [retval0];
	} // callseq 36
	ld.shared.f64 	%fd175, [%r361+32];
	st.local.f64 	[%rd62], %fd175;
	{ // callseq 37, 0
	.param .b64 param0;
	st.param.b64 	[param0], %rd66;
	.param .b64 param1;
	st.param.b64 	[param1], %rd61;
	.param .b32 retval0;
	call.uni (retval0), 
	vprintf, 
	(
	param0, 
	param1
	);
	ld.param.b32 	%r404, [retval0];
	} // callseq 37
	ld.shared.f64 	%fd176, [%r361+40];
	st.local.f64 	[%rd62], %fd176;
	{ // callseq 38, 0
	.param .b64 param0;
	st.param.b64 	[param0], %rd66;
	.param .b64 param1;
	st.param.b64 	[param1], %rd61;
	.param .b32 retval0;
	call.uni (retval0), 
	vprintf, 
	(
	param0, 
	param1
	);
	ld.param.b32 	%r406, [retval0];
	} // callseq 38
	ld.shared.f64 	%fd177, [%r361+48];
	st.local.f64 	[%rd62], %fd177;
	{ // callseq 39, 0
	.param .b64 param0;
	st.param.b64 	[param0], %rd66;
	.param .b64 param1;
	st.param.b64 	[param1], %rd61;
	.param .b32 retval0;
	call.uni (retval0), 
	vprintf, 
	(
	param0, 
	param1
	);
	ld.param.b32 	%r408, [retval0];
	} // callseq 39
	ld.shared.f64 	%fd178, [%r361+56];
	st.local.f64 	[%rd62], %fd178;
	{ // callseq 40, 0
	.param .b64 param0;
	st.param.b64 	[param0], %rd66;
	.param .b64 param1;
	st.param.b64 	[param1], %rd61;
	.param .b32 retval0;
	call.uni (retval0), 
	vprintf, 
	(
	param0, 
	param1
	);
	ld.param.b32 	%r410, [retval0];
	} // callseq 40
	ld.shared.f64 	%fd179, [%r361+64];
	st.local.f64 	[%rd62], %fd179;
	{ // callseq 41, 0
	.param .b64 param0;
	st.param.b64 	[param0], %rd66;
	.param .b64 param1;
	st.param.b64 	[param1], %rd61;
	.param .b32 retval0;
	call.uni (retval0), 
	vprintf, 
	(
	param0, 
	param1
	);
	ld.param.b32 	%r412, [retval0];
	} // callseq 41
	ld.shared.f64 	%fd180, [%r361+72];
	st.local.f64 	[%rd62], %fd180;
	{ // callseq 42, 0
	.param .b64 param0;
	st.param.b64 	[param0], %rd66;
	.param .b64 param1;
	st.param.b64 	[param1], %rd61;
	.param .b32 retval0;
	call.uni (retval0), 
	vprintf, 
	(
	param0, 
	param1
	);
	ld.param.b32 	%r414, [retval0];
	} // callseq 42
	ld.shared.f64 	%fd181, [%r361+80];
	st.local.f64 	[%rd62], %fd181;
	{ // callseq 43, 0
	.param .b64 param0;
	st.param.b64 	[param0], %rd66;
	.param .b64 param1;
	st.param.b64 	[param1], %rd61;
	.param .b32 retval0;
	call.uni (retval0), 
	vprintf, 
	(
	param0, 
	param1
	);
	ld.param.b32 	%r416, [retval0];
	} // callseq 43
	ld.shared.f64 	%fd182, [%r361+88];
	st.local.f64 	[%rd62], %fd182;
	{ // callseq 44, 0
	.param .b64 param0;
	st.param.b64 	[param0], %rd66;
	.param .b64 param1;
	st.param.b64 	[param1], %rd61;
	.param .b32 retval0;
	call.uni (retval0), 
	vprintf, 
	(
	param0, 
	param1
	);
	ld.param.b32 	%r418, [retval0];
	} // callseq 44
	ld.shared.f64 	%fd183, [%r361+96];
	st.local.f64 	[%rd62], %fd183;
	{ // callseq 45, 0
	.param .b64 param0;
	st.param.b64 	[param0], %rd66;
	.param .b64 param1;
	st.param.b64 	[param1], %rd61;
	.param .b32 retval0;
	call.uni (retval0), 
	vprintf, 
	(
	param0, 
	param1
	);
	ld.param.b32 	%r420, [retval0];
	} // callseq 45
	ld.shared.f64 	%fd184, [%r361+104];
	st.local.f64 	[%rd62], %fd184;
	{ // callseq 46, 0
	.param .b64 param0;
	st.param.b64 	[param0], %rd66;
	.param .b64 param1;
	st.param.b64 	[param1], %rd61;
	.param .b32 retval0;
	call.uni (retval0), 
	vprintf, 
	(
	param0, 
	param1
	);
	ld.param.b32 	%r422, [retval0];
	} // callseq 46
	{ // callseq 47, 0
	.param .b64 param0;
	st.param.b64 	[param0], %rd68;
	.param .b64 param1;
	st.param.b64 	[param1], 0;
	.param .b32 retval0;
	call.uni (retval0), 
	vprintf, 
	(
	param0, 
	param1
	);
	ld.param.b32 	%r424, [retval0];
	} // callseq 47
	add.s32 	%r483, %r483, 240;
	setp.ne.s32 	%p21, %r483, 12120;
	@%p21 bra 	$L__BB2_40;
	mov.u64 	%rd69, $str$4;
	cvta.global.u64 	%rd70, %rd69;
	{ // callseq 48, 0
	.param .b64 param0;
	st.param.b64 	[param0], %rd70;
	.param .b64 param1;
	st.param.b64 	[param1], 0;
	.param .b32 retval0;
	call.uni (retval0), 
	vprintf, 
	(
	param0, 
	param1
	);
	ld.param.b32 	%r426, [retval0];
	} // callseq 48
	{ // callseq 49, 0
	.param .b32 param0;
	st.param.b32 	[param0], 0;
	.param .b32 param1;
	st.param.b32 	[param1], 99;
	call.uni 
	_Z9quickSortP10Chromosomeii, 
	(
	param0, 
	param1
	);
	} // callseq 49
	ld.shared.f64 	%fd185, [_ZZ16geneticAlgorithmP17curandStateXORWOWE15blockPopulation];
	add.u64 	%rd71, %SP, 8;
	add.u64 	%rd72, %SPL, 8;
	st.local.f64 	[%rd72], %fd185;
	mov.u64 	%rd73, $str$5;
	cvta.global.u64 	%rd74, %rd73;
	{ // callseq 50, 0
	.param .b64 param0;
	st.param.b64 	[param0], %rd74;
	.param .b64 param1;
	st.param.b64 	[param1], %rd71;
	.param .b32 retval0;
	call.uni (retval0), 
	vprintf, 
	(
	param0, 
	param1
	);
	ld.param.b32 	%r428, [retval0];
	} // callseq 50
	ld.shared.f64 	%fd186, [_ZZ16geneticAlgorithmP17curandStateXORWOWE15blockPopulation+8];
	st.local.f64 	[%rd72], %fd186;
	{ // callseq 51, 0
	.param .b64 param0;
	st.param.b64 	[param0], %rd74;
	.param .b64 param1;
	st.param.b64 	[param1], %rd71;
	.param .b32 retval0;
	call.uni (retval0), 
	vprintf, 
	(
	param0, 
	param1
	);
	ld.param.b32 	%r430, [retval0];
	} // callseq 51
	ld.shared.f64 	%fd187, [_ZZ16geneticAlgorithmP17curandStateXORWOWE15blockPopulation+16];
	st.local.f64 	[%rd72], %fd187;
	{ // callseq 52, 0
	.param .b64 param0;
	st.param.b64 	[param0], %rd74;
	.param .b64 param1;
	st.param.b64 	[param1], %rd71;
	.param .b32 retval0;
	call.uni (retval0), 
	vprintf, 
	(
	param0, 
	param1
	);
	ld.param.b32 	%r432, [retval0];
	} // callseq 52
	ld.shared.f64 	%fd188, [_ZZ16geneticAlgorithmP17curandStateXORWOWE15blockPopulation+24];
	st.local.f64 	[%rd72], %fd188;
	{ // callseq 53, 0
	.param .b64 param0;
	st.param.b64 	[param0], %rd74;
	.param .b64 param1;
	st.param.b64 	[param1], %rd71;
	.param .b32 retval0;
	call.uni (retval0), 
	vprintf, 
	(
	param0, 
	param1
	);
	ld.param.b32 	%r434, [retval0];
	} // callseq 53
	ld.shared.f64 	%fd189, [_ZZ16geneticAlgorithmP17curandStateXORWOWE15blockPopulation+32];
	st.local.f64 	[%rd72], %fd189;
	{ // callseq 54, 0
	.param .b64 param0;
	st.param.b64 	[param0], %rd74;
	.param .b64 param1;
	st.param.b64 	[param1], %rd71;
	.param .b32 retval0;
	call.uni (retval0), 
	vprintf, 
	(
	param0, 
	param1
	);
	ld.param.b32 	%r436, [retval0];
	} // callseq 54
	ld.shared.f64 	%fd190, [_ZZ16geneticAlgorithmP17curandStateXORWOWE15blockPopulation+40];
	st.local.f64 	[%rd72], %fd190;
	{ // callseq 55, 0
	.param .b64 param0;
	st.param.b64 	[param0], %rd74;
	.param .b64 param1;
	st.param.b64 	[param1], %rd71;
	.param .b32 retval0;
	call.uni (retval0), 
	vprintf, 
	(
	param0, 
	param1
	);
	ld.param.b32 	%r438, [retval0];
	} // callseq 55
	ld.shared.f64 	%fd191, [_ZZ16geneticAlgorithmP17curandStateXORWOWE15blockPopulation+48];
	st.local.f64 	[%rd72], %fd191;
	{ // callseq 56, 0
	.param .b64 param0;
	st.param.b64 	[param0], %rd74;
	.param .b64 param1;
	st.param.b64 	[param1], %rd71;
	.param .b32 retval0;
	call.uni (retval0), 
	vprintf, 
	(
	param0, 
	param1
	);
	ld.param.b32 	%r440, [retval0];
	} // callseq 56
	ld.shared.f64 	%fd192, [_ZZ16geneticAlgorithmP17curandStateXORWOWE15blockPopulation+56];
	st.local.f64 	[%rd72], %fd192;
	{ // callseq 57, 0
	.param .b64 param0;
	st.param.b64 	[param0], %rd74;
	.param .b64 param1;
	st.param.b64 	[param1], %rd71;
	.param .b32 retval0;
	call.uni (retval0), 
	vprintf, 
	(
	param0, 
	param1
	);
	ld.param.b32 	%r442, [retval0];
	} // callseq 57
	ld.shared.f64 	%fd193, [_ZZ16geneticAlgorithmP17curandStateXORWOWE15blockPopulation+64];
	st.local.f64 	[%rd72], %fd193;
	{ // callseq 58, 0
	.param .b64 param0;
	st.param.b64 	[param0], %rd74;
	.param .b64 param1;
	st.param.b64 	[param1], %rd71;
	.param .b32 retval0;
	call.uni (retval0), 
	vprintf, 
	(
	param0, 
	param1
	);
	ld.param.b32 	%r444, [retval0];
	} // callseq 58
	ld.shared.f64 	%fd194, [_ZZ16geneticAlgorithmP17curandStateXORWOWE15blockPopulation+72];
	st.local.f64 	[%rd72], %fd194;
	{ // callseq 59, 0
	.param .b64 param0;
	st.param.b64 	[param0], %rd74;
	.param .b64 param1;
	st.param.b64 	[param1], %rd71;
	.param .b32 retval0;
	call.uni (retval0), 
	vprintf, 
	(
	param0, 
	param1
	);
	ld.param.b32 	%r446, [retval0];
	} // callseq 59
	ld.shared.f64 	%fd195, [_ZZ16geneticAlgorithmP17curandStateXORWOWE15blockPopulation+80];
	st.local.f64 	[%rd72], %fd195;
	{ // callseq 60, 0
	.param .b64 param0;
	st.param.b64 	[param0], %rd74;
	.param .b64 param1;
	st.param.b64 	[param1], %rd71;
	.param .b32 retval0;
	call.uni (retval0), 
	vprintf, 
	(
	param0, 
	param1
	);
	ld.param.b32 	%r448, [retval0];
	} // callseq 60
	ld.shared.f64 	%fd196, [_ZZ16geneticAlgorithmP17curandStateXORWOWE15blockPopulation+88];
	st.local.f64 	[%rd72], %fd196;
	{ // callseq 61, 0
	.param .b64 param0;
	st.param.b64 	[param0], %rd74;
	.param .b64 param1;
	st.param.b64 	[param1], %rd71;
	.param .b32 retval0;
	call.uni (retval0), 
	vprintf, 
	(
	param0, 
	param1
	);
	ld.param.b32 	%r450, [retval0];
	} // callseq 61
	ld.shared.f64 	%fd197, [_ZZ16geneticAlgorithmP17curandStateXORWOWE15blockPopulation+96];
	st.local.f64 	[%rd72], %fd197;
	{ // callseq 62, 0
	.param .b64 param0;
	st.param.b64 	[param0], %rd74;
	.param .b64 param1;
	st.param.b64 	[param1], %rd71;
	.param .b32 retval0;
	call.uni (retval0), 
	vprintf, 
	(
	param0, 
	param1
	);
	ld.param.b32 	%r452, [retval0];
	} // callseq 62
	ld.shared.f64 	%fd198, [_ZZ16geneticAlgorithmP17curandStateXORWOWE15blockPopulation+104];
	st.local.f64 	[%rd72], %fd198;
	{ // callseq 63, 0
	.param .b64 param0;
	st.param.b64 	[param0], %rd74;
	.param .b64 param1;
	st.param.b64 	[param1], %rd71;
	.param .b32 retval0;
	call.uni (retval0), 
	vprintf, 
	(
	param0, 
	param1
	);
	ld.param.b32 	%r454, [retval0];
	} // callseq 63
	ld.shared.f64 	%fd199, [_ZZ16geneticAlgorithmP17curandStateXORWOWE15blockPopulation+112];
	st.local.f64 	[%rd72], %fd199;
	mov.u64 	%rd75, $str$6;
	cvta.global.u64 	%rd76, %rd75;
	{ // callseq 64, 0
	.param .b64 param0;
	st.param.b64 	[param0], %rd76;
	.param .b64 param1;
	st.param.b64 	[param1], %rd71;
	.param .b32 retval0;
	call.uni (retval0), 
	vprintf, 
	(
	param0, 
	param1
	);
	ld.param.b32 	%r456, [retval0];
	} // callseq 64
$L__BB2_42:
	bar.sync 	0;
	ret;

}


// ===== COMPILED SASS (sm_100) =====

	.target	sm_100

	.elftype	@"ET_EXEC"


//--------------------- .note.nv.tkinfo           --------------------------
	.section	.note.nv.tkinfo,"",@"SHT_NOTE"
	.sectionflags	@"SHF_NOTE_NV_TKINFO"
	.tkinfo
        /*0018*/ 	.word	0x00000002
        /*0030*/ 	.string	""
        /*0030*/ 	.string	"ptxas"
        /*0030*/ 	.string	"Cuda compilation tools, release 13.0, V13.0.88"
        /*0030*/ 	.string	"Build cuda_13.0.r13.0/compiler.36424714_0"
        /*0030*/ 	.string	"-arch sm_100 -m 64 "



//--------------------- .note.nv.cuinfo           --------------------------
	.section	.note.nv.cuinfo,"",@"SHT_NOTE"
	.sectionflags	@"SHF_NOTE_NV_CUINFO"
        /*0018*/ 	.short	0x0002
        /*001a*/ 	.short	0x0064
        /*001c*/ 	.short	0x0082
	.zero		2


//--------------------- .nv.info                  --------------------------
	.section	.nv.info,"",@"SHT_CUDA_INFO"
	.align	4


	//----- nvinfo : EIATTR_REGCOUNT
	.align		4
        /*0000*/ 	.byte	0x04, 0x2f
        /*0002*/ 	.short	(.L_17 - .L_16)
	.align		4
.L_16:
        /*0004*/ 	.word	index@(_Z17setupRandomStreamjP17curandStateXORWOW)
        /*0008*/ 	.word	0x0000001f


	//----- nvinfo : EIATTR_FRAME_SIZE
	.align		4
.L_17:
        /*000c*/ 	.byte	0x04, 0x11
        /*000e*/ 	.short	(.L_19 - .L_18)
	.align		4
.L_18:
        /*0010*/ 	.word	index@(_Z17setupRandomStreamjP17curandStateXORWOW)
        /*0014*/ 	.word	0x00000000


	//----- nvinfo : EIATTR_REGCOUNT
	.align		4
.L_19:
        /*0018*/ 	.byte	0x04, 0x2f
        /*001a*/ 	.short	(.L_21 - .L_20)
	.align		4
.L_20:
        /*001c*/ 	.word	index@(_Z16geneticAlgorithmP17curandStateXORWOW)
        /*0020*/ 	.word	0x0000004e


	//----- nvinfo : EIATTR_FRAME_SIZE
	.align		4
.L_21:
        /*0024*/ 	.byte	0x04, 0x11
        /*0026*/ 	.short	(.L_23 - .L_22)
	.align		4
.L_22:
        /*0028*/ 	.word	index@($__internal_0_$__cuda_sm20_div_rn_f64_full)
        /*002c*/ 	.word	0x00000010


	//----- nvinfo : EIATTR_FRAME_SIZE
	.align		4
.L_23:
        /*0030*/ 	.byte	0x04, 0x11
        /*0032*/ 	.short	(.L_25 - .L_24)
	.align		4
.L_24:
        /*0034*/ 	.word	index@($_Z16geneticAlgorithmP17curandStateXORWOW$_Z9quickSortP10Chromosomeii)
        /*0038*/ 	.word	0x00000010


	//----- nvinfo : EIATTR_FRAME_SIZE
	.align		4
.L_25:
        /*003c*/ 	.byte	0x04, 0x11
        /*003e*/ 	.short	(.L_27 - .L_26)
	.align		4
.L_26:
        /*0040*/ 	.word	index@(_Z16geneticAlgorithmP17curandStateXORWOW)
        /*0044*/ 	.word	0x00000010


	//----- nvinfo : EIATTR_MIN_STACK_SIZE
	.align		4
.L_27:
        /*0048*/ 	.byte	0x04, 0x12
        /*004a*/ 	.short	(.L_29 - .L_28)
	.align		4
.L_28:
        /*004c*/ 	.word	index@(_Z16geneticAlgorithmP17curandStateXORWOW)
        /*0050*/ 	.word	0x00000010


	//----- nvinfo : EIATTR_MIN_STACK_SIZE
	.align		4
.L_29:
        /*0054*/ 	.byte	0x04, 0x12
        /*0056*/ 	.short	(.L_31 - .L_30)
	.align		4
.L_30:
        /*0058*/ 	.word	index@(_Z17setupRandomStreamjP17curandStateXORWOW)
        /*005c*/ 	.word	0x00000000
.L_31:


//--------------------- .nv.compat                --------------------------
	.section	.nv.compat,"",@"SHT_CUDA_COMPAT_INFO"
	.align	4
        /*0000*/ 	.byte	0x02, 0x09, 0x00, 0x00, 0x02, 0x02, 0x01, 0x00, 0x02, 0x05, 0x05, 0x00, 0x03, 0x07, 0x01, 0x01
        /*0010*/ 	.byte	0x02, 0x03, 0x00, 0x00, 0x02, 0x06, 0x01, 0x00, 0x04, 0x0b, 0x08, 0x00, 0x01, 0x00, 0x00, 0x00
        /*0020*/ 	.byte	0x00, 0x00, 0x00, 0x00


//--------------------- .nv.info._Z16geneticAlgorithmP17curandStateXORWOW --------------------------
	.section	.nv.info._Z16geneticAlgorithmP17curandStateXORWOW,"",@"SHT_CUDA_INFO"
	.sectionflags	@""
	.align	4


	//----- nvinfo : EIATTR_CUDA_API_VERSION
	.align		4
        /*0000*/ 	.byte	0x04, 0x37
        /*0002*/ 	.short	(.L_33 - .L_32)
.L_32:
        /*0004*/ 	.word	0x00000082


	//----- nvinfo : EIATTR_KPARAM_INFO
	.align		4
.L_33:
        /*0008*/ 	.byte	0x04, 0x17
        /*000a*/ 	.short	(.L_35 - .L_34)
.L_34:
        /*000c*/ 	.word	0x00000000
        /*0010*/ 	.short	0x0000
        /*0012*/ 	.short	0x0000
        /*0014*/ 	.byte	0x00, 0xf5, 0x21, 0x00


	//----- nvinfo : EIATTR_SPARSE_MMA_MASK
	.align		4
.L_35:
        /*0018*/ 	.byte	0x03, 0x50
        /*001a*/ 	.short	0x0000


	//----- nvinfo : EIATTR_MAXREG_COUNT
	.align		4
        /*001c*/ 	.byte	0x03, 0x1b
        /*001e*/ 	.short	0x00ff


	//----- nvinfo : EIATTR_NUM_BARRIERS
	.align		4
        /*0020*/ 	.byte	0x02, 0x4c
        /*0022*/ 	.byte	0x01
	.zero		1


	//----- nvinfo : EIATTR_EXTERNS
	.align		4
        /*0024*/ 	.byte	0x04, 0x0f
        /*0026*/ 	.short	(.L_37 - .L_36)


	//   ....[0]....
	.align		4
.L_36:
        /*0028*/ 	.word	index@(vprintf)


	//----- nvinfo : EIATTR_MERCURY_ISA_VERSION
	.align		4
.L_37:
        /*002c*/ 	.byte	0x03, 0x5f
        /*002e*/ 	.short	0x0101


	//----- nvinfo : EIATTR_VRC_CTA_INIT_COUNT
	.align		4
        /*0030*/ 	.byte	0x02, 0x4a
	.zero		1
	.zero		1


	//----- nvinfo : EIATTR_SYSCALL_OFFSETS
	.align		4
        /*0034*/ 	.byte	0x04, 0x46
        /*0036*/ 	.short	(.L_39 - .L_38)


	//   ....[0]....
.L_38:
        /*0038*/ 	.word	0x00001520


	//   ....[1]....
        /*003c*/ 	.word	0x00001890


	//   ....[2]....
        /*0040*/ 	.word	0x00001be0


	//   ....[3]....
        /*0044*/ 	.word	0x00001f50


	//   ....[4]....
        /*0048*/ 	.word	0x000022a0


	//   ....[5]....
        /*004c*/ 	.word	0x00002610


	//   ....[6]....
        /*0050*/ 	.word	0x00002960


	//   ....[7]....
        /*0054*/ 	.word	0x00002cd0


	//   ....[8]....
        /*0058*/ 	.word	0x00003020


	//   ....[9]....
        /*005c*/ 	.word	0x00003390


	//   ....[10]....
        /*0060*/ 	.word	0x000036e0


	//   ....[11]....
        /*0064*/ 	.word	0x00003a50


	//   ....[12]....
        /*0068*/ 	.word	0x00003da0


	//   ....[13]....
        /*006c*/ 	.word	0x00004120


	//   ....[14]....
        /*0070*/ 	.word	0x00004640


	//   ....[15]....
        /*0074*/ 	.word	0x000046e0


	//   ....[16]....
        /*0078*/ 	.word	0x00004780


	//   ....[17]....
        /*007c*/ 	.word	0x00004820


	//   ....[18]....
        /*0080*/ 	.word	0x000048c0


	//   ....[19]....
        /*0084*/ 	.word	0x00004960


	//   ....[20]....
        /*0088*/ 	.word	0x00004a00


	//   ....[21]....
        /*008c*/ 	.word	0x00004aa0


	//   ....[22]....
        /*0090*/ 	.word	0x00004b40


	//   ....[23]....
        /*0094*/ 	.word	0x00004be0


	//   ....[24]....
        /*0098*/ 	.word	0x00004c80


	//   ....[25]....
        /*009c*/ 	.word	0x00004d20


	//   ....[26]....
        /*00a0*/ 	.word	0x00004dc0


	//   ....[27]....
        /*00a4*/ 	.word	0x00004e60


	//   ....[28]....
        /*00a8*/ 	.word	0x00004f00


	//   ....[29]....
        /*00ac*/ 	.word	0x00004f70


	//   ....[30]....
        /*00b0*/ 	.word	0x00005010


	//   ....[31]....
        /*00b4*/ 	.word	0x000050b0


	//   ....[32]....
        /*00b8*/ 	.word	0x00005150


	//   ....[33]....
        /*00bc*/ 	.word	0x000051f0


	//   ....[34]....
        /*00c0*/ 	.word	0x00005290


	//   ....[35]....
        /*00c4*/ 	.word	0x00005330


	//   ....[36]....
        /*00c8*/ 	.word	0x000053d0


	//   ....[37]....
        /*00cc*/ 	.word	0x00005470


	//   ....[38]....
        /*00d0*/ 	.word	0x00005510


	//   ....[39]....
        /*00d4*/ 	.word	0x000055b0


	//   ....[40]....
        /*00d8*/ 	.word	0x00005650


	//   ....[41]....
        /*00dc*/ 	.word	0x000056f0


	//   ....[42]....
        /*00e0*/ 	.word	0x00005790


	//   ....[43]....
        /*00e4*/ 	.word	0x00005830


	//   ....[44]....
        /*00e8*/ 	.word	0x000058d0


	//   ....[45]....
        /*00ec*/ 	.word	0x00005940


	//   ....[46]....
        /*00f0*/ 	.word	0x000059e0


	//   ....[47]....
        /*00f4*/ 	.word	0x00005b20


	//   ....[48]....
        /*00f8*/ 	.word	0x00005bf0


	//   ....[49]....
        /*00fc*/ 	.word	0x00005cc0


	//   ....[50]....
        /*0100*/ 	.word	0x00005d90


	//   ....[51]....
        /*0104*/ 	.word	0x00005e60


	//   ....[52]....
        /*0108*/ 	.word	0x00005f30


	//   ....[53]....
        /*010c*/ 	.word	0x00006000


	//   ....[54]....
        /*0110*/ 	.word	0x000060d0


	//   ....[55]....
        /*0114*/ 	.word	0x000061a0


	//   ....[56]....
        /*0118*/ 	.word	0x00006270


	//   ....[57]....
        /*011c*/ 	.word	0x00006340


	//   ....[58]....
        /*0120*/ 	.word	0x00006410


	//   ....[59]....
        /*0124*/ 	.word	0x000064e0


	//   ....[60]....
        /*0128*/ 	.word	0x000065b0


	//   ....[61]....
        /*012c*/ 	.word	0x00006680


	//----- nvinfo : EIATTR_EXIT_INSTR_OFFSETS
	.align		4
.L_39:
        /*0130*/ 	.byte	0x04, 0x1c
        /*0132*/ 	.short	(.L_41 - .L_40)


	//   ....[0]....
.L_40:
        /*0134*/ 	.word	0x000066b0


	//----- nvinfo : EIATTR_CRS_STACK_SIZE
	.align		4
.L_41:
        /*0138*/ 	.byte	0x04, 0x1e
        /*013a*/ 	.short	(.L_43 - .L_42)
.L_42:
        /*013c*/ 	.word	0x00000000


	//----- nvinfo : EIATTR_CBANK_PARAM_SIZE
	.align		4
.L_43:
        /*0140*/ 	.byte	0x03, 0x19
        /*0142*/ 	.short	0x0008


	//----- nvinfo : EIATTR_PARAM_CBANK
	.align		4
        /*0144*/ 	.byte	0x04, 0x0a
        /*0146*/ 	.short	(.L_45 - .L_44)
	.align		4
.L_44:
        /*0148*/ 	.word	index@(.nv.constant0._Z16geneticAlgorithmP17curandStateXORWOW)
        /*014c*/ 	.short	0x0380
        /*014e*/ 	.short	0x0008


	//----- nvinfo : EIATTR_SW_WAR
	.align		4
.L_45:
        /*0150*/ 	.byte	0x04, 0x36
        /*0152*/ 	.short	(.L_47 - .L_46)
.L_46:
        /*0154*/ 	.word	0x00000008
.L_47:


//--------------------- .nv.info._Z17setupRandomStreamjP17curandStateXORWOW --------------------------
	.section	.nv.info._Z17setupRandomStreamjP17curandStateXORWOW,"",@"SHT_CUDA_INFO"
	.sectionflags	@""
	.align	4


	//----- nvinfo : EIATTR_CUDA_API_VERSION
	.align		4
        /*0000*/ 	.byte	0x04, 0x37
        /*0002*/ 	.short	(.L_49 - .L_48)
.L_48:
        /*0004*/ 	.word	0x00000082


	//----- nvinfo : EIATTR_KPARAM_INFO
	.align		4
.L_49:
        /*0008*/ 	.byte	0x04, 0x17
        /*000a*/ 	.short	(.L_51 - .L_50)
.L_50:
        /*000c*/ 	.word	0x00000000
        /*0010*/ 	.short	0x0001
        /*0012*/ 	.short	0x0008
        /*0014*/ 	.byte	0x00, 0xf5, 0x21, 0x00


	//----- nvinfo : EIATTR_KPARAM_INFO
	.align		4
.L_51:
        /*0018*/ 	.byte	0x04, 0x17
        /*001a*/ 	.short	(.L_53 - .L_52)
.L_52:
        /*001c*/ 	.word	0x00000000
        /*0020*/ 	.short	0x0000
        /*0022*/ 	.short	0x0000
        /*0024*/ 	.byte	0x00, 0xf0, 0x11, 0x00


	//----- nvinfo : EIATTR_SPARSE_MMA_MASK
	.align		4
.L_53:
        /*0028*/ 	.byte	0x03, 0x50
        /*002a*/ 	.short	0x0000


	//----- nvinfo : EIATTR_MAXREG_COUNT
	.align		4
        /*002c*/ 	.byte	0x03, 0x1b
        /*002e*/ 	.short	0x00ff


	//----- nvinfo : EIATTR_MERCURY_ISA_VERSION
	.align		4
        /*0030*/ 	.byte	0x03, 0x5f
        /*0032*/ 	.short	0x0101


	//----- nvinfo : EIATTR_VRC_CTA_INIT_COUNT
	.align		4
        /*0034*/ 	.byte	0x02, 0x4a
	.zero		1
	.zero		1


	//----- nvinfo : EIATTR_EXIT_INSTR_OFFSETS
	.align		4
        /*0038*/ 	.byte	0x04, 0x1c
        /*003a*/ 	.short	(.L_55 - .L_54)


	//   ....[0]....
.L_54:
        /*003c*/ 	.word	0x00000eb0


	//----- nvinfo : EIATTR_CRS_STACK_SIZE
	.align		4
.L_55:
        /*0040*/ 	.byte	0x04, 0x1e
        /*0042*/ 	.short	(.L_57 - .L_56)
.L_56:
        /*0044*/ 	.word	0x00000000


	//----- nvinfo : EIATTR_CBANK_PARAM_SIZE
	.align		4
.L_57:
        /*0048*/ 	.byte	0x03, 0x19
        /*004a*/ 	.short	0x0010


	//----- nvinfo : EIATTR_PARAM_CBANK
	.align		4
        /*004c*/ 	.byte	0x04, 0x0a
        /*004e*/ 	.short	(.L_59 - .L_58)
	.align		4
.L_58:
        /*0050*/ 	.word	index@(.nv.constant0._Z17setupRandomStreamjP17curandStateXORWOW)
        /*0054*/ 	.short	0x0380
        /*0056*/ 	.short	0x0010


	//----- nvinfo : EIATTR_SW_WAR
	.align		4
.L_59:
        /*0058*/ 	.byte	0x04, 0x36
        /*005a*/ 	.short	(.L_61 - .L_60)
.L_60:
        /*005c*/ 	.word	0x00000008
.L_61:


//--------------------- .nv.callgraph             --------------------------
	.section	.nv.callgraph,"",@"SHT_CUDA_CALLGRAPH"
	.align	4
	.sectionentsize	8
	.align		4
        /*0000*/ 	.word	0x00000000
	.align		4
        /*0004*/ 	.word	0xffffffff
	.align		4
        /*0008*/ 	.word	index@(_Z16geneticAlgorithmP17curandStateXORWOW)
	.align		4
        /*000c*/ 	.word	index@(vprintf)
	.align		4
        /*0010*/ 	.word	0x00000000
	.align		4
        /*0014*/ 	.word	0xfffffffe
	.align		4
        /*0018*/ 	.word	0x00000000
	.align		4
        /*001c*/ 	.word	0xfffffffd
	.align		4
        /*0020*/ 	.word	0x00000000
	.align		4
        /*0024*/ 	.word	0xfffffffc


//--------------------- .nv.constant4             --------------------------
	.section	.nv.constant4,"a",@progbits
	.align	8
	.align		8
.nv.constant4:
        /*0000*/ 	.dword	vprintf
	.align		8
        /*0008*/ 	.dword	precalc_xorwow_matrix
	.align		8
        /*0010*/ 	.dword	precalc_xorwow_offset_matrix
	.align		8
        /*0018*/ 	.dword	mrg32k3aM1
	.align		8
        /*0020*/ 	.dword	mrg32k3aM2
	.align		8
        /*0028*/ 	.dword	mrg32k3aM1SubSeq
	.align		8
        /*0030*/ 	.dword	mrg32k3aM2SubSeq
	.align		8
        /*0038*/ 	.dword	mrg32k3aM1Seq
	.align		8
        /*0040*/ 	.dword	mrg32k3aM2Seq
	.align		8
        /*0048*/ 	.dword	$str
	.align		8
        /*0050*/ 	.dword	$str$1
	.align		8
        /*0058*/ 	.dword	$str$2
	.align		8
        /*0060*/ 	.dword	$str$3
	.align		8
        /*0068*/ 	.dword	$str$4
	.align		8
        /*0070*/ 	.dword	$str$5
	.align		8
        /*0078*/ 	.dword	$str$6


//--------------------- .nv.constant3             --------------------------
	.section	.nv.constant3,"a",@progbits
	.align	8
.nv.constant3:
	.type		__cr_lgamma_table,@object
	.size		__cr_lgamma_table,(.L_8 - __cr_lgamma_table)
__cr_lgamma_table:
        /*0000*/ 	.byte	0x00, 0x00, 0x00, 0x00, 0x00, 0x00, 0x00, 0x00, 0x00, 0x00, 0x00, 0x00, 0x00, 0x00, 0x00, 0x00
        /*0010*/ 	.byte	0xef, 0x39, 0xfa, 0xfe, 0x42, 0x2e, 0xe6, 0x3f, 0x02, 0x20, 0x2a, 0xfa, 0x0b, 0xab, 0xfc, 0x3f
        /*0020*/ 	.byte	0xf9, 0x2c, 0x92, 0x7c, 0xa7, 0x6c, 0x09, 0x40, 0xc9, 0x79, 0x44, 0x3c, 0x64, 0x26, 0x13, 0x40
        /*0030*/ 	.byte	0xca, 0x01, 0xcf, 0x3a, 0x27, 0x51, 0x1a, 0x40, 0x30, 0xcc, 0x2d, 0xf3, 0xe1, 0x0c, 0x21, 0x40
        /*0040*/ 	.byte	0x0d, 0xb7, 0xfc, 0x82, 0x8e, 0x35, 0x25, 0x40
.L_8:


//--------------------- .text._Z16geneticAlgorithmP17curandStateXORWOW --------------------------
	.section	.text._Z16geneticAlgorithmP17curandStateXORWOW,"ax",@progbits
	.align	128
        .global         _Z16geneticAlgorithmP17curandStateXORWOW
        .type           _Z16geneticAlgorithmP17curandStateXORWOW,@function
        .size           _Z16geneticAlgorithmP17curandStateXORWOW,(.L_x_135 - _Z16geneticAlgorithmP17curandStateXORWOW)
        .other          _Z16geneticAlgorithmP17curandStateXORWOW,@"STO_CUDA_ENTRY STV_DEFAULT"
_Z16geneticAlgorithmP17curandStateXORWOW:
.text._Z16geneticAlgorithmP17curandStateXORWOW:
[----:B------:R-:W0:Y:S01]  /*0000*/  LDC R1, c[0x0][0x37c] ;  /* 0x0000df00ff017b82 */ /* 0x000e220000000800 */
[----:B------:R-:W1:Y:S07]  /*0010*/  S2R R5, SR_CTAID.X ;  /* 0x0000000000057919 */ /* 0x000e6e0000002500 */
[----:B------:R-:W2:Y:S01]  /*0020*/  LDC.64 R2, c[0x0][0x380] ;  /* 0x0000e000ff027b82 */ /* 0x000ea20000000a00 */
[----:B------:R-:W3:Y:S01]  /*0030*/  LDCU UR6, c[0x0][0x2fc] ;  /* 0x00005f80ff0677ac */ /* 0x000ee20008000800 */
[----:B0-----:R-:W-:Y:S01]  /*0040*/  VIADD R1, R1, 0xfffffff0 ;  /* 0xfffffff001017836 */ /* 0x001fe20000000000 */
[----:B------:R-:W1:Y:S01]  /*0050*/  S2R R0, SR_TID.X ;  /* 0x0000000000007919 */ /* 0x000e620000002100 */
[----:B------:R-:W1:Y:S01]  /*0060*/  LDCU UR7, c[0x0][0x360] ;  /* 0x00006c00ff0777ac */ /* 0x000e620008000800 */
[----:B------:R-:W0:Y:S01]  /*0070*/  LDCU.64 UR4, c[0x0][0x358] ;  /* 0x00006b00ff0477ac */ /* 0x000e220008000a00 */
[----:B-1----:R-:W-:-:S04]  /*0080*/  IMAD R5, R5, UR7, R0 ;  /* 0x0000000705057c24 */ /* 0x002fc8000f8e0200 */
[----:B--2---:R-:W-:-:S05]  /*0090*/  IMAD.WIDE R2, R5, 0x30, R2 ;  /* 0x0000003005027825 */ /* 0x004fca00078e0202 */
[----:B0-----:R-:W2:Y:S04]  /*00a0*/  LDG.E.64 R26, desc[UR4][R2.64] ;  /* 0x00000004021a7981 */ /* 0x001ea8000c1e1b00 */
[----:B------:R-:W4:Y:S04]  /*00b0*/  LDG.E.64 R6, desc[UR4][R2.64+0x10] ;  /* 0x0000100402067981 */ /* 0x000f28000c1e1b00 */
[----:B------:R-:W5:Y:S01]  /*00c0*/  LDG.E.64 R4, desc[UR4][R2.64+0x8] ;  /* 0x0000080402047981 */ /* 0x000f62000c1e1b00 */
[----:B------:R-:W-:Y:S01]  /*00d0*/  HFMA2 R12, -RZ, RZ, 0.1171875, 0 ;  /* 0x2f800000ff0c7431 */ /* 0x000fe200000001ff */
[----:B------:R-:W0:Y:S01]  /*00e0*/  LDCU UR4, c[0x0][0x2f8] ;  /* 0x00005f00ff0477ac */ /* 0x000e220008000800 */
[----:B------:R-:W1:Y:S01]  /*00f0*/  S2R R49, SR_CgaCtaId ;  /* 0x0000000000317919 */ /* 0x000e620000008800 */
[----:B--2---:R-:W-:-:S04]  /*0100*/  SHF.R.U32.HI R8, RZ, 0x2, R27 ;  /* 0x00000002ff087819 */ /* 0x004fc8000001161b */
[----:B------:R-:W-:Y:S01]  /*0110*/  LOP3.LUT R8, R8, R27, RZ, 0x3c, !PT ;  /* 0x0000001b08087212 */ /* 0x000fe200078e3cff */
[----:B----4-:R-:W-:Y:S01]  /*0120*/  IMAD.SHL.U32 R10, R7, 0x10, RZ ;  /* 0x00000010070a7824 */ /* 0x010fe200078e00ff */
[----:B-----5:R-:W-:-:S03]  /*0130*/  SHF.R.U32.HI R11, RZ, 0x2, R4 ;  /* 0x00000002ff0b7819 */ /* 0x020fc60000011604 */
[----:B------:R-:W-:Y:S01]  /*0140*/  IMAD.SHL.U32 R9, R8, 0x2, RZ ;  /* 0x0000000208097824 */ /* 0x000fe200078e00ff */
[----:B------:R-:W-:Y:S02]  /*0150*/  SHF.R.U32.HI R2, RZ, 0x2, R5 ;  /* 0x00000002ff027819 */ /* 0x000fe40000011605 */
[----:B------:R-:W-:Y:S02]  /*0160*/  LOP3.LUT R11, R11, R4, RZ, 0x3c, !PT ;  /* 0x000000040b0b7212 */ /* 0x000fe400078e3cff */
[----:B------:R-:W-:Y:S02]  /*0170*/  LOP3.LUT R9, R7, R10, R9, 0x96, !PT ;  /* 0x0000000a07097212 */ /* 0x000fe400078e9609 */
[----:B------:R-:W-:Y:S02]  /*0180*/  LOP3.LUT R2, R2, R5, RZ, 0x3c, !PT ;  /* 0x0000000502027212 */ /* 0x000fe400078e3cff */
[----:B------:R-:W-:Y:S01]  /*0190*/  LOP3.LUT R9, R9, R8, RZ, 0x3c, !PT ;  /* 0x0000000809097212 */ /* 0x000fe200078e3cff */
[----:B------:R-:W-:Y:S01]  /*01a0*/  IMAD.SHL.U32 R8, R11, 0x2, RZ ;  /* 0x000000020b087824 */ /* 0x000fe200078e00ff */
[----:B------:R-:W-:-:S02]  /*01b0*/  SHF.L.U32 R3, R2, 0x1, RZ ;  /* 0x0000000102037819 */ /* 0x000fc400000006ff */
[----:B------:R-:W-:Y:S01]  /*01c0*/  SHF.R.U32.HI R5, RZ, 0x2, R6 ;  /* 0x00000002ff057819 */ /* 0x000fe20000011606 */
[----:B------:R-:W-:-:S03]  /*01d0*/  IMAD.SHL.U32 R4, R9, 0x10, RZ ;  /* 0x0000001009047824 */ /* 0x000fc600078e00ff */
[----:B------:R-:W-:Y:S02]  /*01e0*/  LOP3.LUT R5, R5, R6, RZ, 0x3c, !PT ;  /* 0x0000000605057212 */ /* 0x000fe400078e3cff */
[----:B------:R-:W-:Y:S02]  /*01f0*/  LOP3.LUT R4, R9, R4, R8, 0x96, !PT ;  /* 0x0000000409047212 */ /* 0x000fe400078e9608 */
[--C-:B------:R-:W-:Y:S02]  /*0200*/  SHF.R.U32.HI R8, RZ, 0x2, R9.reuse ;  /* 0x00000002ff087819 */ /* 0x100fe40000011609 */
[----:B------:R-:W-:Y:S02]  /*0210*/  LOP3.LUT R11, R4, R11, RZ, 0x3c, !PT ;  /* 0x0000000b040b7212 */ /* 0x000fe400078e3cff */
[----:B------:R-:W-:Y:S02]  /*0220*/  LOP3.LUT R8, R8, R9, RZ, 0x3c, !PT ;  /* 0x0000000908087212 */ /* 0x000fe400078e3cff */
[----:B------:R-:W-:Y:S01]  /*0230*/  IADD3 R9, PT, PT, R26, 0x587c5, R9 ;  /* 0x000587c51a097810 */ /* 0x000fe20007ffe009 */
[----:B------:R-:W-:Y:S01]  /*0240*/  IMAD.SHL.U32 R4, R11, 0x10, RZ ;  /* 0x000000100b047824 */ /* 0x000fe200078e00ff */
[----:B------:R-:W-:-:S02]  /*0250*/  SHF.R.U32.HI R10, RZ, 0x2, R11 ;  /* 0x00000002ff0a7819 */ /* 0x000fc4000001160b */
[----:B------:R-:W-:Y:S02]  /*0260*/  I2FP.F32.U32 R9, R9 ;  /* 0x0000000900097245 */ /* 0x000fe40000201000 */
[----:B------:R-:W-:Y:S02]  /*0270*/  LOP3.LUT R3, R11, R4, R3, 0x96, !PT ;  /* 0x000000040b037212 */ /* 0x000fe400078e9603 */
[----:B------:R-:W-:Y:S02]  /*0280*/  SHF.R.U32.HI R4, RZ, 0x2, R7 ;  /* 0x00000002ff047819 */ /* 0x000fe40000011607 */
[----:B------:R-:W-:Y:S01]  /*0290*/  LOP3.LUT R13, R3, R2, RZ, 0x3c, !PT ;  /* 0x00000002030d7212 */ /* 0x000fe200078e3cff */
[----:B------:R-:W-:Y:S01]  /*02a0*/  IMAD.SHL.U32 R3, R5, 0x2, RZ ;  /* 0x0000000205037824 */ /* 0x000fe200078e00ff */
[----:B------:R-:W-:Y:S02]  /*02b0*/  LOP3.LUT R4, R4, R7, RZ, 0x3c, !PT ;  /* 0x0000000704047212 */ /* 0x000fe400078e3cff */
[----:B------:R-:W-:Y:S01]  /*02c0*/  LOP3.LUT R10, R10, R11, RZ, 0x3c, !PT ;  /* 0x0000000b0a0a7212 */ /* 0x000fe200078e3cff */
[----:B------:R-:W-:-:S05]  /*02d0*/  IMAD.SHL.U32 R2, R13, 0x10, RZ ;  /* 0x000000100d027824 */ /* 0x000fca00078e00ff */
[----:B------:R-:W-:Y:S01]  /*02e0*/  LOP3.LUT R2, R13, R2, R3, 0x96, !PT ;  /* 0x000000020d027212 */ /* 0x000fe200078e9603 */
[----:B------:R-:W-:-:S03]  /*02f0*/  IMAD.SHL.U32 R3, R4, 0x2, RZ ;  /* 0x0000000204037824 */ /* 0x000fc600078e00ff */
[----:B------:R-:W-:Y:S02]  /*0300*/  LOP3.LUT R15, R2, R5, RZ, 0x3c, !PT ;  /* 0x00000005020f7212 */ /* 0x000fe400078e3cff */
[----:B------:R-:W-:Y:S01]  /*0310*/  IADD3 R2, PT, PT, R26, 0xb0f8a, R11 ;  /* 0x000b0f8a1a027810 */ /* 0x000fe20007ffe00b */
[----:B------:R-:W-:Y:S01]  /*0320*/  IMAD.SHL.U32 R11, R10, 0x2, RZ ;  /* 0x000000020a0b7824 */ /* 0x000fe200078e00ff */
[----:B------:R-:W-:Y:S01]  /*0330*/  SHF.R.U32.HI R20, RZ, 0x2, R15 ;  /* 0x00000002ff147819 */ /* 0x000fe2000001160f */
[----:B------:R-:W-:-:S03]  /*0340*/  IMAD.SHL.U32 R6, R15, 0x10, RZ ;  /* 0x000000100f067824 */ /* 0x000fc600078e00ff */
[----:B------:R-:W-:Y:S02]  /*0350*/  LOP3.LUT R20, R20, R15, RZ, 0x3c, !PT ;  /* 0x0000000f14147212 */ /* 0x000fe400078e3cff */
[----:B------:R-:W-:Y:S01]  /*0360*/  LOP3.LUT R5, R15, R6, R3, 0x96, !PT ;  /* 0x000000060f057212 */ /* 0x000fe200078e9603 */
[----:B------:R-:W-:Y:S01]  /*0370*/  FFMA R6, R9, R12, 1.1641532182693481445e-10 ;  /* 0x2f00000009067423 */ /* 0x000fe2000000000c */
[----:B------:R-:W-:Y:S02]  /*0380*/  I2FP.F32.U32 R3, R2 ;  /* 0x0000000200037245 */ /* 0x000fe40000201000 */
[----:B------:R-:W-:-:S03]  /*0390*/  LOP3.LUT R17, R5, R4, RZ, 0x3c, !PT ;  /* 0x0000000405117212 */ /* 0x000fc600078e3cff */
[----:B------:R-:W-:Y:S01]  /*03a0*/  FFMA R4, R3, R12, 1.1641532182693481445e-10 ;  /* 0x2f00000003047423 */ /* 0x000fe2000000000c */
[----:B------:R-:W-:Y:S01]  /*03b0*/  IMAD.SHL.U32 R3, R8, 0x2, RZ ;  /* 0x0000000208037824 */ /* 0x000fe200078e00ff */
[----:B------:R-:W2:Y:S01]  /*03c0*/  F2F.F64.F32 R6, R6 ;  /* 0x0000000600067310 */ /* 0x000ea20000201800 */
[----:B------:R-:W-:Y:S01]  /*03d0*/  IMAD.SHL.U32 R2, R17, 0x10, RZ ;  /* 0x0000001011027824 */ /* 0x000fe200078e00ff */
[----:B------:R-:W-:-:S04]  /*03e0*/  SHF.R.U32.HI R22, RZ, 0x2, R17 ;  /* 0x00000002ff167819 */ /* 0x000fc80000011611 */
[----:B------:R-:W-:Y:S01]  /*03f0*/  LOP3.LUT R3, R17, R2, R3, 0x96, !PT ;  /* 0x0000000211037212 */ /* 0x000fe200078e9603 */
[----:B------:R-:W-:Y:S01]  /*0400*/  IMAD.MOV.U32 R2, RZ, RZ, 0x0 ;  /* 0x00000000ff027424 */ /* 0x000fe200078e00ff */
[----:B------:R-:W4:Y:S01]  /*0410*/  F2F.F64.F32 R4, R4 ;  /* 0x0000000400047310 */ /* 0x000f220000201800 */
[----:B------:R-:W-:Y:S02]  /*0420*/  LOP3.LUT R22, R22, R17, RZ, 0x3c, !PT ;  /* 0x0000001116167212 */ /* 0x000fe400078e3cff */
[----:B------:R-:W-:Y:S01]  /*0430*/  LOP3.LUT R21, R3, R8, RZ, 0x3c, !PT ;  /* 0x0000000803157212 */ /* 0x000fe200078e3cff */
[----:B------:R-:W-:Y:S01]  /*0440*/  IMAD.MOV.U32 R3, RZ, RZ, 0x40000000 ;  /* 0x40000000ff037424 */ /* 0x000fe200078e00ff */
[----:B------:R-:W-:Y:S01]  /*0450*/  IADD3 R8, PT, PT, R26, 0x10974f, R13 ;  /* 0x0010974f1a087810 */ /* 0x000fe20007ffe00d */
[----:B------:R-:W-:Y:S01]  /*0460*/  IMAD.SHL.U32 R23, R22, 0x2, RZ ;  /* 0x0000000216177824 */ /* 0x000fe200078e00ff */
[C---:B------:R-:W-:Y:S02]  /*0470*/  SHF.L.U32 R14, R21.reuse, 0x4, RZ ;  /* 0x00000004150e7819 */ /* 0x040fe400000006ff */
[----:B------:R-:W-:Y:S01]  /*0480*/  I2FP.F32.U32 R9, R8 ;  /* 0x0000000800097245 */ /* 0x000fe20000201000 */
[----:B--2---:R-:W-:Y:S01]  /*0490*/  DFMA R6, R6, R2, -1 ;  /* 0xbff000000606742b */ /* 0x004fe20000000002 */
[----:B------:R-:W-:-:S02]  /*04a0*/  LOP3.LUT R11, R21, R14, R11, 0x96, !PT ;  /* 0x0000000e150b7212 */ /* 0x000fc400078e960b */
[----:B------:R-:W-:Y:S01]  /*04b0*/  SHF.R.U32.HI R8, RZ, 0x2, R13 ;  /* 0x00000002ff087819 */ /* 0x000fe2000001160d */
[----:B------:R-:W-:Y:S01]  /*04c0*/  FFMA R9, R9, R12, 1.1641532182693481445e-10 ;  /* 0x2f00000009097423 */ /* 0x000fe2000000000c */
[----:B----4-:R-:W-:Y:S01]  /*04d0*/  DFMA R4, R4, R2, -1 ;  /* 0xbff000000404742b */ /* 0x010fe20000000002 */
[----:B------:R-:W-:Y:S02]  /*04e0*/  LOP3.LUT R25, R11, R10, RZ, 0x3c, !PT ;  /* 0x0000000a0b197212 */ /* 0x000fe400078e3cff */
[----:B------:R-:W-:Y:S02]  /*04f0*/  LOP3.LUT R14, R8, R13, RZ, 0x3c, !PT ;  /* 0x0000000d080e7212 */ /* 0x000fe400078e3cff */
[----:B------:R-:W-:Y:S01]  /*0500*/  IADD3 R13, PT, PT, R26, 0x161f14, R15 ;  /* 0x00161f141a0d7810 */ /* 0x000fe20007ffe00f */
[----:B------:R-:W-:Y:S01]  /*0510*/  IMAD.SHL.U32 R16, R25, 0x10, RZ ;  /* 0x0000001019107824 */ /* 0x000fe200078e00ff */
[----:B------:R-:W2:Y:S01]  /*0520*/  F2F.F64.F32 R8, R9 ;  /* 0x0000000900087310 */ /* 0x000ea20000201800 */
[----:B------:R-:W-:Y:S01]  /*0530*/  IMAD.SHL.U32 R18, R14, 0x2, RZ ;  /* 0x000000020e127824 */ /* 0x000fe200078e00ff */
[----:B------:R-:W-:Y:S01]  /*0540*/  DMUL R10, R4, R4 ;  /* 0x00000004040a7228 */ /* 0x000fe20000000000 */
[----:B------:R-:W-:-:S02]  /*0550*/  I2FP.F32.U32 R13, R13 ;  /* 0x0000000d000d7245 */ /* 0x000fc40000201000 */
[----:B------:R-:W-:Y:S02]  /*0560*/  SHF.R.U32.HI R24, RZ, 0x2, R21 ;  /* 0x00000002ff187819 */ /* 0x000fe40000011615 */
[----:B------:R-:W-:Y:S01]  /*0570*/  LOP3.LUT R19, R25, R16, R18, 0x96, !PT ;  /* 0x0000001019137212 */ /* 0x000fe200078e9612 */
[----:B------:R-:W-:Y:S01]  /*0580*/  IMAD.SHL.U32 R18, R20, 0x2, RZ ;  /* 0x0000000214127824 */ /* 0x000fe200078e00ff */
[----:B------:R-:W-:Y:S02]  /*0590*/  LOP3.LUT R24, R24, R21, RZ, 0x3c, !PT ;  /* 0x0000001518187212 */ /* 0x000fe400078e3cff */
[----:B------:R-:W-:Y:S01]  /*05a0*/  LOP3.LUT R33, R19, R14, RZ, 0x3c, !PT ;  /* 0x0000000e13217212 */ /* 0x000fe200078e3cff */
[----:B------:R-:W-:Y:S01]  /*05b0*/  DFMA R14, R6, R6, R10 ;  /* 0x00000006060e722b */ /* 0x000fe2000000000a */
[----:B------:R-:W-:Y:S01]  /*05c0*/  SHF.R.U32.HI R28, RZ, 0x2, R25 ;  /* 0x00000002ff1c7819 */ /* 0x000fe20000011619 */
[----:B------:R-:W-:Y:S01]  /*05d0*/  FFMA R10, R13, R12, 1.1641532182693481445e-10 ;  /* 0x2f0000000d0a7423 */ /* 0x000fe2000000000c */
[----:B------:R-:W-:Y:S01]  /*05e0*/  IADD3 R13, PT, PT, R26, 0x1ba6d9, R17 ;  /* 0x001ba6d91a0d7810 */ /* 0x000fe20007ffe011 */
[----:B------:R-:W-:Y:S01]  /*05f0*/  IMAD.SHL.U32 R16, R33, 0x10, RZ ;  /* 0x0000001021107824 */ /* 0x000fe200078e00ff */
[----:B--2---:R-:W-:Y:S01]  /*0600*/  DFMA R8, R8, R2, -1 ;  /* 0xbff000000808742b */ /* 0x004fe20000000002 */
[----:B------:R-:W-:-:S02]  /*0610*/  LOP3.LUT R37, R28, R25, RZ, 0x3c, !PT ;  /* 0x000000191c257212 */ /* 0x000fc400078e3cff */
[----:B------:R-:W2:Y:S01]  /*0620*/  F2F.F64.F32 R10, R10 ;  /* 0x0000000a000a7310 */ /* 0x000ea20000201800 */
[----:B------:R-:W-:Y:S02]  /*0630*/  I2FP.F32.U32 R13, R13 ;  /* 0x0000000d000d7245 */ /* 0x000fe40000201000 */
[----:B------:R-:W-:Y:S02]  /*0640*/  LOP3.LUT R19, R33, R16, R18, 0x96, !PT ;  /* 0x0000001021137212 */ /* 0x000fe400078e9612 */
[----:B------:R-:W-:Y:S01]  /*0650*/  IADD3 R16, PT, PT, R26, 0x212e9e, R21 ;  /* 0x00212e9e1a107810 */ /* 0x000fe20007ffe015 */
[----:B------:R-:W-:Y:S01]  /*0660*/  FFMA R13, R13, R12, 1.1641532182693481445e-10 ;  /* 0x2f0000000d0d7423 */ /* 0x000fe2000000000c */
[----:B------:R-:W-:Y:S01]  /*0670*/  LOP3.LUT R39, R19, R20, RZ, 0x3c, !PT ;  /* 0x0000001413277212 */ /* 0x000fe200078e3cff */
[----:B------:R-:W-:Y:S01]  /*0680*/  DFMA R18, R8, R8, R14 ;  /* 0x000000080812722b */ /* 0x000fe2000000000e */
[----:B------:R-:W-:Y:S01]  /*0690*/  I2FP.F32.U32 R17, R16 ;  /* 0x0000001000117245 */ /* 0x000fe20000201000 */
[----:B------:R4:W5:Y:S01]  /*06a0*/  F2F.F64.F32 R14, R13 ;  /* 0x0000000d000e7310 */ /* 0x0009620000201800 */
[----:B------:R-:W-:-:S02]  /*06b0*/  SHF.L.U32 R16, R39, 0x4, RZ ;  /* 0x0000000427107819 */ /* 0x000fc400000006ff */
[C---:B------:R-:W-:Y:S01]  /*06c0*/  IADD3 R20, PT, PT, R26.reuse, 0x26b663, R25 ;  /* 0x0026b6631a147810 */ /* 0x040fe20007ffe019 */
[----:B------:R-:W-:Y:S01]  /*06d0*/  FFMA R17, R17, R12, 1.1641532182693481445e-10 ;  /* 0x2f00000011117423 */ /* 0x000fe2000000000c */
[----:B--2---:R-:W-:Y:S01]  /*06e0*/  DFMA R10, R10, R2, -1 ;  /* 0xbff000000a0a742b */ /* 0x004fe20000000002 */
[----:B------:R-:W-:Y:S02]  /*06f0*/  LOP3.LUT R23, R39, R16, R23, 0x96, !PT ;  /* 0x0000001027177212 */ /* 0x000fe400078e9617 */
[----:B------:R-:W-:Y:S02]  /*0700*/  I2FP.F32.U32 R27, R20 ;  /* 0x00000014001b7245 */ /* 0x000fe40000201000 */
[----:B------:R-:W2:Y:S01]  /*0710*/  F2F.F64.F32 R16, R17 ;  /* 0x0000001100107310 */ /* 0x000ea20000201800 */
[----:B------:R-:W-:Y:S02]  /*0720*/  LOP3.LUT R23, R23, R22, RZ, 0x3c, !PT ;  /* 0x0000001617177212 */ /* 0x000fe400078e3cff */
[----:B------:R-:W-:Y:S01]  /*0730*/  DFMA R20, R10, R10, R18 ;  /* 0x0000000a0a14722b */ /* 0x000fe20000000012 */
[----:B----4-:R-:W-:Y:S01]  /*0740*/  IADD3 R13, PT, PT, R26, 0x2c3e28, R33 ;  /* 0x002c3e281a0d7810 */ /* 0x010fe20007ffe021 */
[-C--:B------:R-:W-:Y:S01]  /*0750*/  FFMA R18, R27, R12.reuse, 1.1641532182693481445e-10 ;  /* 0x2f0000001b127423 */ /* 0x080fe2000000000c */
[----:B-----5:R-:W-:Y:S01]  /*0760*/  DFMA R14, R14, R2, -1 ;  /* 0xbff000000e0e742b */ /* 0x020fe20000000002 */
[----:B------:R-:W-:Y:S01]  /*0770*/  IMAD.SHL.U32 R27, R24, 0x2, RZ ;  /* 0x00000002181b7824 */ /* 0x000fe200078e00ff */
[----:B------:R-:W-:Y:S01]  /*0780*/  I2FP.F32.U32 R13, R13 ;  /* 0x0000000d000d7245 */ /* 0x000fe20000201000 */
[----:B------:R-:W-:Y:S01]  /*0790*/  IMAD.SHL.U32 R22, R23, 0x10, RZ ;  /* 0x0000001017167824 */ /* 0x000fe200078e00ff */
[----:B------:R-:W-:Y:S01]  /*07a0*/  SHF.R.U32.HI R36, RZ, 0x2, R39 ;  /* 0x00000002ff247819 */ /* 0x000fe20000011627 */
[----:B------:R-:W4:Y:S02]  /*07b0*/  F2F.F64.F32 R18, R18 ;  /* 0x0000001200127310 */ /* 0x000f240000201800 */
[----:B------:R-:W-:Y:S01]  /*07c0*/  FFMA R13, R13, R12, 1.1641532182693481445e-10 ;  /* 0x2f0000000d0d7423 */ /* 0x000fe2000000000c */
[----:B------:R-:W-:Y:S01]  /*07d0*/  LOP3.LUT R27, R23, R22, R27, 0x96, !PT ;  /* 0x00000016171b7212 */ /* 0x000fe200078e961b */
[----:B------:R-:W-:Y:S01]  /*07e0*/  DFMA R28, R14, R14, R20 ;  /* 0x0000000e0e1c722b */ /* 0x000fe20000000014 */
[----:B------:R-:W-:Y:S01]  /*07f0*/  IADD3 R22, PT, PT, R26, 0x31c5ed, R39 ;  /* 0x0031c5ed1a167810 */ /* 0x000fe20007ffe027 */
[----:B--2---:R-:W-:Y:S01]  /*0800*/  DFMA R16, R16, R2, -1 ;  /* 0xbff000001010742b */ /* 0x004fe20000000002 */
[----:B------:R-:W-:Y:S01]  /*0810*/  LOP3.LUT R25, R27, R24, RZ, 0x3c, !PT ;  /* 0x000000181b197212 */ /* 0x000fe200078e3cff */
[----:B------:R-:W2:Y:S01]  /*0820*/  F2F.F64.F32 R20, R13 ;  /* 0x0000000d00147310 */ /* 0x000ea20000201800 */
[----:B------:R-:W-:Y:S01]  /*0830*/  I2FP.F32.U32 R27, R22 ;  /* 0x00000016001b7245 */ /* 0x000fe20000201000 */
[----:B------:R-:W-:Y:S01]  /*0840*/  IMAD.SHL.U32 R24, R37, 0x2, RZ ;  /* 0x0000000225187824 */ /* 0x000fe200078e00ff */
[----:B------:R-:W-:Y:S01]  /*0850*/  LOP3.LUT R36, R36, R39, RZ, 0x3c, !PT ;  /* 0x0000002724247212 */ /* 0x000fe200078e3cff */
[----:B------:R-:W-:-:S02]  /*0860*/  IMAD.SHL.U32 R22, R25, 0x10, RZ ;  /* 0x0000001019167824 */ /* 0x000fc400078e00ff */
[----:B------:R-:W-:Y:S01]  /*0870*/  DFMA R30, R16, R16, R28 ;  /* 0x00000010101e722b */ /* 0x000fe2000000001c */
[----:B------:R-:W-:Y:S01]  /*0880*/  FFMA R27, R27, R12, 1.1641532182693481445e-10 ;  /* 0x2f0000001b1b7423 */ /* 0x000fe2000000000c */
[----:B------:R-:W-:Y:S01]  /*0890*/  SHF.R.U32.HI R28, RZ, 0x2, R33 ;  /* 0x00000002ff1c7819 */ /* 0x000fe20000011621 */
[----:B----4-:R-:W-:Y:S01]  /*08a0*/  DFMA R18, R18, R2, -1 ;  /* 0xbff000001212742b */ /* 0x010fe20000000002 */
[----:B------:R-:W-:Y:S02]  /*08b0*/  LOP3.LUT R24, R25, R22, R24, 0x96, !PT ;  /* 0x0000001619187212 */ /* 0x000fe400078e9618 */
[----:B------:R-:W-:Y:S02]  /*08c0*/  LOP3.LUT R33, R28, R33, RZ, 0x3c, !PT ;  /* 0x000000211c217212 */ /* 0x000fe400078e3cff */
[----:B------:R-:W-:Y:S01]  /*08d0*/  IADD3 R22, PT, PT, R26, 0x374db2, R23 ;  /* 0x00374db21a167810 */ /* 0x000fe20007ffe017 */
[----:B------:R4:W5:Y:S01]  /*08e0*/  F2F.F64.F32 R28, R27 ;  /* 0x0000001b001c7310 */ /* 0x0009620000201800 */
[----:B------:R-:W-:Y:S01]  /*08f0*/  LOP3.LUT R37, R24, R37, RZ, 0x3c, !PT ;  /* 0x0000002518257212 */ /* 0x000fe200078e3cff */
[----:B------:R-:W-:Y:S01]  /*0900*/  DFMA R30, R18, R18, R30 ;  /* 0x00000012121e722b */ /* 0x000fe2000000001e */
[----:B------:R-:W-:Y:S01]  /*0910*/  IMAD.SHL.U32 R32, R33, 0x2, RZ ;  /* 0x0000000221207824 */ /* 0x000fe200078e00ff */
[----:B--2---:R-:W-:Y:S01]  /*0920*/  DFMA R20, R20, R2, -1 ;  /* 0xbff000001414742b */ /* 0x004fe20000000002 */
[----:B------:R-:W-:-:S02]  /*0930*/  I2FP.F32.U32 R13, R22 ;  /* 0x00000016000d7245 */ /* 0x000fc40000201000 */
[----:B------:R-:W-:Y:S02]  /*0940*/  SHF.L.U32 R24, R37, 0x4, RZ ;  /* 0x0000000425187819 */ /* 0x000fe400000006ff */
[----:B------:R-:W-:Y:S01]  /*0950*/  IADD3 R22, PT, PT, R26, 0x3cd577, R25 ;  /* 0x003cd5771a167810 */ /* 0x000fe20007ffe019 */
[----:B------:R-:W-:Y:S01]  /*0960*/  FFMA R13, R13, R12, 1.1641532182693481445e-10 ;  /* 0x2f0000000d0d7423 */ /* 0x000fe2000000000c */
[----:B------:R-:W-:Y:S01]  /*0970*/  LOP3.LUT R24, R37, R24, R32, 0x96, !PT ;  /* 0x0000001825187212 */ /* 0x000fe200078e9620 */
[----:B------:R-:W-:Y:S01]  /*0980*/  DFMA R40, R20, R20, R30 ;  /* 0x000000141428722b */ /* 0x000fe2000000001e */
[----:B----4-:R-:W-:Y:S01]  /*0990*/  I2FP.F32.U32 R27, R22 ;  /* 0x00000016001b7245 */ /* 0x010fe20000201000 */
[----:B------:R2:W4:Y:S01]  /*09a0*/  F2F.F64.F32 R34, R13 ;  /* 0x0000000d00227310 */ /* 0x0005220000201800 */
[----:B------:R-:W-:Y:S01]  /*09b0*/  LOP3.LUT R31, R24, R33, RZ, 0x3c, !PT ;  /* 0x00000021181f7212 */ /* 0x000fe200078e3cff */
[----:B-----5:R-:W-:Y:S01]  /*09c0*/  DFMA R32, R28, R2, -1 ;  /* 0xbff000001c20742b */ /* 0x020fe20000000002 */
[----:B------:R-:W-:Y:S01]  /*09d0*/  IADD3 R22, PT, PT, R26, 0x425d3c, R37 ;  /* 0x00425d3c1a167810 */ /* 0x000fe20007ffe025 */
[----:B------:R-:W-:Y:S01]  /*09e0*/  FFMA R27, R27, R12, 1.1641532182693481445e-10 ;  /* 0x2f0000001b1b7423 */ /* 0x000fe2000000000c */
[----:B------:R-:W-:-:S02]  /*09f0*/  IMAD.SHL.U32 R28, R36, 0x2, RZ ;  /* 0x00000002241c7824 */ /* 0x000fc400078e00ff */
[C---:B------:R-:W-:Y:S01]  /*0a00*/  IMAD.SHL.U32 R24, R31.reuse, 0x10, RZ ;  /* 0x000000101f187824 */ /* 0x040fe200078e00ff */
[----:B--2---:R-:W-:Y:S01]  /*0a10*/  I2FP.F32.U32 R13, R22 ;  /* 0x00000016000d7245 */ /* 0x004fe20000201000 */
[----:B------:R-:W2:Y:S01]  /*0a20*/  F2F.F64.F32 R38, R27 ;  /* 0x0000001b00267310 */ /* 0x000ea20000201800 */
[C---:B------:R-:W-:Y:S01]  /*0a30*/  IADD3 R22, PT, PT, R26.reuse, 0x47e501, R31 ;  /* 0x0047e5011a167810 */ /* 0x040fe20007ffe01f */
[----:B------:R-:W-:Y:S01]  /*0a40*/  DFMA R42, R32, R32, R40 ;  /* 0x00000020202a722b */ /* 0x000fe20000000028 */
[----:B------:R-:W-:Y:S01]  /*0a50*/  LOP3.LUT R29, R31, R24, R28, 0x96, !PT ;  /* 0x000000181f1d7212 */ /* 0x000fe200078e961c */
[----:B------:R-:W-:Y:S01]  /*0a60*/  FFMA R13, R13, R12, 1.1641532182693481445e-10 ;  /* 0x2f0000000d0d7423 */ /* 0x000fe2000000000c */
[----:B------:R-:W-:Y:S01]  /*0a70*/  VIADD R26, R26, 0x4d6cc6 ;  /* 0x004d6cc61a1a7836 */ /* 0x000fe20000000000 */
[----:B----4-:R-:W-:Y:S01]  /*0a80*/  DFMA R34, R34, R2, -1 ;  /* 0xbff000002222742b */ /* 0x010fe20000000002 */
[----:B------:R-:W-:Y:S01]  /*0a90*/  LOP3.LUT R29, R29, R36, RZ, 0x3c, !PT ;  /* 0x000000241d1d7212 */ /* 0x000fe200078e3cff */
[----:B------:R-:W4:Y:S01]  /*0aa0*/  F2F.F64.F32 R40, R13 ;  /* 0x0000000d00287310 */ /* 0x000f220000201800 */
[----:B------:R-:W-:-:S03]  /*0ab0*/  I2FP.F32.U32 R47, R22 ;  /* 0x00000016002f7245 */ /* 0x000fc60000201000 */
[----:B------:R-:W-:Y:S02]  /*0ac0*/  IMAD.IADD R22, R29, 0x1, R26 ;  /* 0x000000011d167824 */ /* 0x000fe400078e021a */
[----:B------:R-:W-:Y:S01]  /*0ad0*/  FFMA R47, R47, R12, 1.1641532182693481445e-10 ;  /* 0x2f0000002f2f7423 */ /* 0x000fe2000000000c */
[----:B------:R-:W-:Y:S02]  /*0ae0*/  DFMA R44, R34, R34, R42 ;  /* 0x00000022222c722b */ /* 0x000fe4000000002a */
[----:B--2---:R-:W-:Y:S01]  /*0af0*/  DFMA R38, R38, R2, -1 ;  /* 0xbff000002626742b */ /* 0x004fe20000000002 */
[----:B------:R-:W-:Y:S01]  /*0b00*/  I2FP.F32.U32 R27, R22 ;  /* 0x00000016001b7245 */ /* 0x000fe20000201000 */
[----:B------:R-:W2:Y:S01]  /*0b10*/  F2F.F64.F32 R42, R47 ;  /* 0x0000002f002a7310 */ /* 0x000ea20000201800 */
[----:B------:R-:W-:-:S03]  /*0b20*/  MOV R22, 0x400 ;  /* 0x0000040000167802 */ /* 0x000fc60000000f00 */
[----:B------:R-:W-:Y:S01]  /*0b30*/  FFMA R24, R27, R12, 1.1641532182693481445e-10 ;  /* 0x2f0000001b187423 */ /* 0x000fe2000000000c */
[----:B----4-:R-:W-:Y:S01]  /*0b40*/  DFMA R40, R40, R2, -1 ;  /* 0xbff000002828742b */ /* 0x010fe20000000002 */
[----:B-1----:R-:W-:Y:S01]  /*0b50*/  LEA R27, R49, R22, 0x18 ;  /* 0x00000016311b7211 */ /* 0x002fe200078ec0ff */
[----:B------:R-:W-:Y:S01]  /*0b60*/  DFMA R44, R38, R38, R44 ;  /* 0x00000026262c722b */ /* 0x000fe2000000002c */
[----:B------:R-:W1:Y:S03]  /*0b70*/  F2F.F64.F32 R12, R24 ;  /* 0x00000018000c7310 */ /* 0x000e660000201800 */
[----:B------:R-:W-:-:S04]  /*0b80*/  IMAD R27, R0, 0x78, R27 ;  /* 0x00000078001b7824 */ /* 0x000fc800078e021b */
[----:B------:R-:W-:Y:S01]  /*0b90*/  DFMA R44, R40, R40, R44 ;  /* 0x00000028282c722b */ /* 0x000fe2000000002c */
[----:B------:R-:W-:Y:S01]  /*0ba0*/  STS.64 [R27], R6 ;  /* 0x000000061b007388 */ /* 0x000fe20000000a00 */
[----:B--2---:R-:W-:-:S03]  /*0bb0*/  DFMA R42, R42, R2, -1 ;  /* 0xbff000002a2a742b */ /* 0x004fc60000000002 */
[----:B------:R-:W-:Y:S01]  /*0bc0*/  STS.64 [R27+0x8], R4 ;  /* 0x000008041b007388 */ /* 0x000fe20000000a00 */
[----:B-1----:R-:W-:-:S03]  /*0bd0*/  DFMA R12, R12, R2, -1 ;  /* 0xbff000000c0c742b */ /* 0x002fc60000000002 */
[----:B------:R-:W-:Y:S01]  /*0be0*/  STS.64 [R27+0x10], R8 ;  /* 0x000010081b007388 */ /* 0x000fe20000000a00 */
[----:B------:R-:W-:-:S03]  /*0bf0*/  DFMA R44, R42, R42, R44 ;  /* 0x0000002a2a2c722b */ /* 0x000fc6000000002c */
[----:B------:R-:W-:Y:S04]  /*0c00*/  STS.64 [R27+0x18], R10 ;  /* 0x0000180a1b007388 */ /* 0x000fe80000000a00 */
[----:B------:R-:W-:Y:S01]  /*0c10*/  STS.64 [R27+0x20], R14 ;  /* 0x0000200e1b007388 */ /* 0x000fe20000000a00 */
[----:B------:R-:W-:-:S03]  /*0c20*/  DFMA R44, R12, R12, R44 ;  /* 0x0000000c0c2c722b */ /* 0x000fc6000000002c */
[----:B------:R-:W-:Y:S04]  /*0c30*/  STS.64 [R27+0x28], R16 ;  /* 0x000028101b007388 */ /* 0x000fe80000000a00 */
[----:B------:R0:W-:Y:S04]  /*0c40*/  STS.64 [R27+0x30], R18 ;  /* 0x000030121b007388 */ /* 0x0001e80000000a00 */
[----:B------:R1:W-:Y:S04]  /*0c50*/  STS.64 [R27+0x38], R20 ;  /* 0x000038141b007388 */ /* 0x0003e80000000a00 */
[----:B------:R1:W-:Y:S04]  /*0c60*/  STS.64 [R27+0x40], R32 ;  /* 0x000040201b007388 */ /* 0x0003e80000000a00 */
[----:B------:R1:W-:Y:S01]  /*0c70*/  STS.64 [R27+0x48], R34 ;  /* 0x000048221b007388 */ /* 0x0003e20000000a00 */
[----:B0-----:R-:W-:-:S02]  /*0c80*/  IADD3 R18, P0, PT, R1, UR4, RZ ;  /* 0x0000000401127c10 */ /* 0x001fc4000ff1e0ff */
[----:B------:R-:W-:Y:S01]  /*0c90*/  MOV R19, RZ ;  /* 0x000000ff00137202 */ /* 0x000fe20000000f00 */
[----:B------:R1:W-:Y:S01]  /*0ca0*/  STS.64 [R27+0x50], R38 ;  /* 0x000050261b007388 */ /* 0x0003e20000000a00 */
[----:B------:R-:W-:Y:S01]  /*0cb0*/  IADD3 R17, P1, PT, R18, 0x8, RZ ;  /* 0x0000000812117810 */ /* 0x000fe20007f3e0ff */
[----:B---3--:R-:W-:Y:S02]  /*0cc0*/  IMAD.X R16, RZ, RZ, UR6, P0 ;  /* 0x00000006ff107e24 */ /* 0x008fe400080e06ff */
[----:B------:R1:W-:Y:S02]  /*0cd0*/  STS.64 [R27+0x58], R40 ;  /* 0x000058281b007388 */ /* 0x0003e40000000a00 */
[----:B------:R-:W-:Y:S02]  /*0ce0*/  IMAD.X R2, RZ, RZ, R16, P1 ;  /* 0x000000ffff027224 */ /* 0x000fe400008e0610 */
[----:B------:R1:W-:Y:S04]  /*0cf0*/  STS.64 [R27+0x60], R42 ;  /* 0x0000602a1b007388 */ /* 0x0003e80000000a00 */
[----:B------:R1:W-:Y:S04]  /*0d00*/  STS.64 [R27+0x68], R12 ;  /* 0x0000680c1b007388 */ /* 0x0003e80000000a00 */
[----:B------:R1:W-:Y:S01]  /*0d10*/  STS.64 [R27+0x70], R44 ;  /* 0x0000702c1b007388 */ /* 0x0003e20000000a00 */
[----:B------:R-:W-:Y:S06]  /*0d20*/  BAR.SYNC.DEFER_BLOCKING 0x0 ;  /* 0x0000000000007b1d */ /* 0x000fec0000010000 */
.L_x_61:
[----:B0-----:R-:W0:Y:S01]  /*0d30*/  S2R R22, SR_TID.X ;  /* 0x0000000000167919 */ /* 0x001e220000002100 */
[----:B------:R-:W-:-:S05]  /*0d40*/  VIADD R19, R19, 0x1 ;  /* 0x0000000113137836 */ /* 0x000fca0000000000 */
[----:B------:R-:W-:-:S04]  /*0d50*/  ISETP.NE.AND P1, PT, R19, 0x1388, PT ;  /* 0x000013881300780c */ /* 0x000fc80003f25270 */
[----:B-1----:R-:W-:Y:S02]  /*0d60*/  P2R R27, PR, RZ, 0x2 ;  /* 0x00000002ff1b7803 */ /* 0x002fe40000000000 */
[----:B0-----:R-:W-:-:S13]  /*0d70*/  ISETP.NE.AND P0, PT, R22, RZ, PT ;  /* 0x000000ff1600720c */ /* 0x001fda0003f05270 */
[----:B------:R-:W-:Y:S05]  /*0d80*/  @P0 BRA `(.L_x_0) ;  /* 0x0000000000140947 */ /* 0x000fea0003800000 */
[----:B------:R-:W-:Y:S01]  /*0d90*/  IMAD.MOV.U32 R4, RZ, RZ, RZ ;  /* 0x000000ffff047224 */ /* 0x000fe200078e00ff */
[----:B------:R-:W-:Y:S01]  /*0da0*/  MOV R20, 0xde0 ;  /* 0x00000de000147802 */ /* 0x000fe20000000f00 */
[----:B------:R-:W-:Y:S02]  /*0db0*/  IMAD.MOV.U32 R5, RZ, RZ, 0x63 ;  /* 0x00000063ff057424 */ /* 0x000fe400078e00ff */
[----:B------:R-:W-:-:S07]  /*0dc0*/  IMAD.MOV.U32 R21, RZ, RZ, 0x0 ;  /* 0x00000000ff157424 */ /* 0x000fce00078e00ff */
[----:B------:R-:W-:Y:S05]  /*0dd0*/  CALL.REL.NOINC `($_Z16geneticAlgorithmP17curandStateXORWOW$_Z9quickSortP10Chromosomeii) ;  /* 0x0000005800387944 */ /* 0x000fea0003c00000 */
.L_x_0:
[----:B------:R-:W-:Y:S01]  /*0de0*/  ISETP.GE.U32.AND P0, PT, R22, 0x27, PT ;  /* 0x000000271600780c */ /* 0x000fe20003f06070 */
[----:B------:R-:W-:Y:S05]  /*0df0*/  WARPSYNC.ALL ;  /* 0x0000000000007948 */ /* 0x000fea0003800000 */
[----:B------:R-:W-:Y:S07]  /*0e00*/  BAR.SYNC.DEFER_BLOCKING 0x0 ;  /* 0x0000000000007b1d */ /* 0x000fee0000010000 */
[----:B------:R-:W-:Y:S05]  /*0e10*/  @!P0 BRA `(.L_x_1) ;  /* 0x0000003400708947 */ /* 0x000fea0003800000 */
[----:B------:R-:W-:Y:S01]  /*0e20*/  SHF.R.U32.HI R0, RZ, 0x2, R23 ;  /* 0x00000002ff007819 */ /* 0x000fe20000011617 */
[----:B------:R-:W-:Y:S01]  /*0e30*/  IMAD.MOV.U32 R11, RZ, RZ, 0x2f800000 ;  /* 0x2f800000ff0b7424 */ /* 0x000fe200078e00ff */
[----:B------:R-:W-:Y:S02]  /*0e40*/  SHF.L.U32 R4, R29, 0x4, RZ ;  /* 0x000000041d047819 */ /* 0x000fe400000006ff */
[----:B------:R-:W-:Y:S01]  /*0e50*/  LOP3.LUT R0, R0, R23, RZ, 0x3c, !PT ;  /* 0x0000001700007212 */ /* 0x000fe200078e3cff */
[----:B------:R-:W-:Y:S01]  /*0e60*/  IMAD.MOV.U32 R23, RZ, RZ, R37 ;  /* 0x000000ffff177224 */ /* 0x000fe200078e0025 */
[----:B------:R-:W-:-:S03]  /*0e70*/  SHF.R.U32.HI R6, RZ, 0x2, R25 ;  /* 0x00000002ff067819 */ /* 0x000fc60000011619 */
[----:B------:R-:W-:Y:S01]  /*0e80*/  IMAD.SHL.U32 R3, R0, 0x2, RZ ;  /* 0x0000000200037824 */ /* 0x000fe200078e00ff */
[----:B------:R-:W-:Y:S01]  /*0e90*/  LOP3.LUT R6, R6, R25, RZ, 0x3c, !PT ;  /* 0x0000001906067212 */ /* 0x000fe200078e3cff */
[----:B------:R-:W-:-:S03]  /*0ea0*/  IMAD.MOV.U32 R25, RZ, RZ, R31 ;  /* 0x000000ffff197224 */ /* 0x000fc600078e001f */
[----:B------:R-:W-:Y:S01]  /*0eb0*/  LOP3.LUT R3, R29, R4, R3, 0x96, !PT ;  /* 0x000000041d037212 */ /* 0x000fe200078e9603 */
[----:B------:R-:W-:-:S03]  /*0ec0*/  IMAD.SHL.U32 R4, R6, 0x2, RZ ;  /* 0x0000000206047824 */ /* 0x000fc600078e00ff */
[----:B------:R-:W-:-:S04]  /*0ed0*/  LOP3.LUT R63, R3, R0, RZ, 0x3c, !PT ;  /* 0x00000000033f7212 */ /* 0x000fc800078e3cff */
[----:B------:R-:W-:Y:S01]  /*0ee0*/  IADD3 R0, PT, PT, R26, 0x587c5, R63 ;  /* 0x000587c51a007810 */ /* 0x000fe20007ffe03f */
[----:B------:R-:W-:-:S03]  /*0ef0*/  IMAD.SHL.U32 R3, R63, 0x10, RZ ;  /* 0x000000103f037824 */ /* 0x000fc600078e00ff */
[----:B------:R-:W-:Y:S02]  /*0f00*/  I2FP.F32.U32 R0, R0 ;  /* 0x0000000000007245 */ /* 0x000fe40000201000 */
[----:B------:R-:W-:Y:S01]  /*0f10*/  LOP3.LUT R4, R6, R4, R3, 0x96, !PT ;  /* 0x0000000406047212 */ /* 0x000fe200078e9603 */
[----:B------:R-:W-:Y:S02]  /*0f20*/  VIADD R6, R26, 0xb0f8a ;  /* 0x000b0f8a1a067836 */ /* 0x000fe40000000000 */
[----:B------:R-:W-:Y:S01]  /*0f30*/  FFMA R0, R0, R11, 1.1641532182693481445e-10 ;  /* 0x2f00000000007423 */ /* 0x000fe2000000000b */
[----:B------:R-:W-:-:S03]  /*0f40*/  LOP3.LUT R65, R4, R63, RZ, 0x3c, !PT ;  /* 0x0000003f04417212 */ /* 0x000fc600078e3cff */
[----:B------:R-:W-:Y:S01]  /*0f50*/  FMUL R0, R0, 39 ;  /* 0x421c000000007820 */ /* 0x000fe20000400000 */
[----:B------:R-:W-:-:S04]  /*0f60*/  IADD3 R3, PT, PT, R65, R6, RZ ;  /* 0x0000000641037210 */ /* 0x000fc80007ffe0ff */
[----:B------:R-:W-:Y:S01]  /*0f70*/  I2FP.F32.U32 R3, R3 ;  /* 0x0000000300037245 */ /* 0x000fe20000201000 */
[----:B------:R-:W-:Y:S04]  /*0f80*/  F2I.TRUNC.NTZ R0, R0 ;  /* 0x0000000000007305 */ /* 0x000fe8000020f100 */
[----:B------:R-:W-:-:S04]  /*0f90*/  FFMA R3, R3, R11, 1.1641532182693481445e-10 ;  /* 0x2f00000003037423 */ /* 0x000fc8000000000b */
[----:B------:R-:W-:-:S06]  /*0fa0*/  FMUL R3, R3, 39 ;  /* 0x421c000003037820 */ /* 0x000fcc0000400000 */
[----:B------:R-:W0:Y:S02]  /*0fb0*/  F2I.TRUNC.NTZ R3, R3 ;  /* 0x0000000300037305 */ /* 0x000e24000020f100 */
[----:B0-----:R-:W-:-:S13]  /*0fc0*/  ISETP.NE.AND P0, PT, R0, R3, PT ;  /* 0x000000030000720c */ /* 0x001fda0003f05270 */
[----:B------:R-:W-:Y:S05]  /*0fd0*/  @!P0 BRA `(.L_x_2) ;  /* 0x0000003400188947 */ /* 0x000fea0003800000 */
[----:B------:R-:W0:Y:S01]  /*0fe0*/  S2R R5, SR_CgaCtaId ;  /* 0x0000000000057919 */ /* 0x000e220000008800 */
[----:B------:R-:W-:Y:S01]  /*0ff0*/  MOV R4, 0x400 ;  /* 0x0000040000047802 */ /* 0x000fe20000000f00 */
[----:B------:R-:W-:Y:S01]  /*1000*/  VIADD R67, R26, 0x10974f ;  /* 0x0010974f1a437836 */ /* 0x000fe20000000000 */
[----:B------:R-:W-:Y:S02]  /*1010*/  BSSY.RECONVERGENT B6, `(.L_x_3) ;  /* 0x0000314000067945 */ /* 0x000fe40003800200 */
[----:B0-----:R-:W-:Y:S02]  /*1020*/  LEA R5, R5, R4, 0x18 ;  /* 0x0000000405057211 */ /* 0x001fe400078ec0ff */
[----:B------:R-:W-:-:S03]  /*1030*/  SHF.R.U32.HI R4, RZ, 0x2, R37 ;  /* 0x00000002ff047819 */ /* 0x000fc60000011625 */
[--C-:B------:R-:W-:Y:S01]  /*1040*/  IMAD R0, R0, 0x78, R5.reuse ;  /* 0x0000007800007824 */ /* 0x100fe200078e0205 */
[----:B------:R-:W-:Y:S01]  /*1050*/  LOP3.LUT R4, R4, R37, RZ, 0x3c, !PT ;  /* 0x0000002504047212 */ /* 0x000fe200078e3cff */
[----:B------:R-:W-:Y:S02]  /*1060*/  IMAD R3, R3, 0x78, R5 ;  /* 0x0000007803037824 */ /* 0x000fe400078e0205 */
[----:B------:R-:W-:Y:S01]  /*1070*/  IMAD.SHL.U32 R5, R65, 0x10, RZ ;  /* 0x0000001041057824 */ /* 0x000fe200078e00ff */
[----:B------:R-:W0:Y:S01]  /*1080*/  LDS.64 R32, [R0] ;  /* 0x0000000000207984 */ /* 0x000e220000000a00 */
[----:B------:R-:W-:-:S03]  /*1090*/  IMAD.SHL.U32 R6, R4, 0x2, RZ ;  /* 0x0000000204067824 */ /* 0x000fc600078e00ff */
[----:B------:R-:W1:Y:S02]  /*10a0*/  LDS.64 R46, [R3+0x38] ;  /* 0x00003800032e7984 */ /* 0x000e640000000a00 */
[----:B------:R-:W-:Y:S02]  /*10b0*/  LOP3.LUT R6, R4, R6, R5, 0x96, !PT ;  /* 0x0000000604067212 */ /* 0x000fe400078e9605 */
[----:B------:R-:W2:Y:S02]  /*10c0*/  LDS.64 R48, [R3+0x40] ;  /* 0x0000400003307984 */ /* 0x000ea40000000a00 */
[----:B------:R-:W-:Y:S02]  /*10d0*/  LOP3.LUT R30, R6, R65, RZ, 0x3c, !PT ;  /* 0x00000041061e7212 */ /* 0x000fe400078e3cff */
[----:B------:R-:W3:Y:S04]  /*10e0*/  LDS.64 R50, [R3+0x48] ;  /* 0x0000480003327984 */ /* 0x000ee80000000a00 */
[----:B------:R-:W4:Y:S04]  /*10f0*/  LDS.64 R52, [R3+0x50] ;  /* 0x0000500003347984 */ /* 0x000f280000000a00 */
[----:B------:R-:W0:Y:S04]  /*1100*/  LDS.64 R54, [R3+0x58] ;  /* 0x0000580003367984 */ /* 0x000e280000000a00 */
[----:B------:R-:W0:Y:S04]  /*1110*/  LDS.64 R56, [R3+0x60] ;  /* 0x0000600003387984 */ /* 0x000e280000000a00 */
[----:B------:R-:W0:Y:S04]  /*1120*/  LDS.64 R58, [R3+0x68] ;  /* 0x00006800033a7984 */ /* 0x000e280000000a00 */
[----:B------:R-:W0:Y:S04]  /*1130*/  LDS.64 R34, [R0+0x8] ;  /* 0x0000080000227984 */ /* 0x000e280000000a00 */
[----:B------:R-:W0:Y:S04]  /*1140*/  LDS.64 R36, [R0+0x10] ;  /* 0x0000100000247984 */ /* 0x000e280000000a00 */
[----:B------:R-:W0:Y:S04]  /*1150*/  LDS.64 R38, [R0+0x18] ;  /* 0x0000180000267984 */ /* 0x000e280000000a00 */
[----:B------:R-:W0:Y:S04]  /*1160*/  LDS.64 R40, [R0+0x20] ;  /* 0x0000200000287984 */ /* 0x000e280000000a00 */
[----:B------:R-:W0:Y:S04]  /*1170*/  LDS.64 R42, [R0+0x28] ;  /* 0x00002800002a7984 */ /* 0x000e280000000a00 */
[----:B------:R5:W0:Y:S02]  /*1180*/  LDS.64 R44, [R0+0x30] ;  /* 0x00003000002c7984 */ /* 0x000a240000000a00 */
[----:B-----5:R-:W-:-:S04]  /*1190*/  IADD3 R0, PT, PT, R30, R67, RZ ;  /* 0x000000431e007210 */ /* 0x020fc80007ffe0ff */
[----:B------:R-:W-:-:S05]  /*11a0*/  I2FP.F32.U32 R0, R0 ;  /* 0x0000000000007245 */ /* 0x000fca0000201000 */
[----:B------:R-:W-:-:S05]  /*11b0*/  FFMA R0, R0, R11, 1.1641532182693481445e-10 ;  /* 0x2f00000000007423 */ /* 0x000fca000000000b */
[----:B------:R-:W-:-:S13]  /*11c0*/  FSETP.GEU.AND P0, PT, R0, 0.20000000298023223877, PT ;  /* 0x3e4ccccd0000780b */ /* 0x000fda0003f0e000 */
[----:B-1234-:R-:W-:Y:S05]  /*11d0*/  @P0 BRA `(.L_x_4) ;  /* 0x0000002c00dc0947 */ /* 0x01efea0003800000 */
[----:B------:R-:W-:Y:S01]  /*11e0*/  SHF.R.U32.HI R0, RZ, 0x2, R31 ;  /* 0x00000002ff007819 */ /* 0x000fe2000001161f */
[----:B------:R-:W1:Y:S01]  /*11f0*/  MUFU.RCP64H R5, 10 ;  /* 0x4024000000057908 */ /* 0x000e620000001800 */
[----:B------:R-:W-:Y:S01]  /*1200*/  IMAD.SHL.U32 R3, R30, 0x10, RZ ;  /* 0x000000101e037824 */ /* 0x000fe200078e00ff */
[----:B------:R-:W-:Y:S01]  /*1210*/  MOV R10, 0x0 ;  /* 0x00000000000a7802 */ /* 0x000fe20000000f00 */
[----:B------:R-:W-:Y:S01]  /*1220*/  IMAD.MOV.U32 R8, RZ, RZ, 0x0 ;  /* 0x00000000ff087424 */ /* 0x000fe200078e00ff */
[----:B------:R-:W-:Y:S01]  /*1230*/  LOP3.LUT R0, R0, R31, RZ, 0x3c, !PT ;  /* 0x0000001f00007212 */ /* 0x000fe200078e3cff */
[----:B------:R-:W-:Y:S01]  /*1240*/  IMAD.MOV.U32 R9, RZ, RZ, 0x40240000 ;  /* 0x40240000ff097424 */ /* 0x000fe200078e00ff */
[----:B------:R-:W-:Y:S01]  /*1250*/  BSSY.RECONVERGENT B1, `(.L_x_5) ;  /* 0x000001c000017945 */ /* 0x000fe20003800200 */
[----:B------:R-:W-:Y:S02]  /*1260*/  IMAD.MOV.U32 R28, RZ, RZ, RZ ;  /* 0x000000ffff1c7224 */ /* 0x000fe400078e00ff */
[----:B------:R-:W-:-:S02]  /*1270*/  IMAD.SHL.U32 R4, R0, 0x2, RZ ;  /* 0x0000000200047824 */ /* 0x000fc400078e00ff */
[----:B------:R-:W-:-:S03]  /*1280*/  IMAD.MOV.U32 R61, RZ, RZ, 0x40240000 ;  /* 0x40240000ff3d7424 */ /* 0x000fc600078e00ff */
[----:B------:R-:W-:Y:S01]  /*1290*/  LOP3.LUT R3, R30, R3, R4, 0x96, !PT ;  /* 0x000000031e037212 */ /* 0x000fe200078e9604 */
[----:B------:R-:W-:-:S03]  /*12a0*/  IMAD.MOV.U32 R4, RZ, RZ, 0x1 ;  /* 0x00000001ff047424 */ /* 0x000fc600078e00ff */
[----:B------:R-:W-:-:S03]  /*12b0*/  LOP3.LUT R31, R3, R0, RZ, 0x3c, !PT ;  /* 0x00000000031f7212 */ /* 0x000fc600078e3cff */
[----:B-1----:R-:W-:Y:S01]  /*12c0*/  DFMA R6, R4, -R8, 1 ;  /* 0x3ff000000406742b */ /* 0x002fe20000000808 */
[----:B------:R-:W-:-:S04]  /*12d0*/  IADD3 R0, PT, PT, R26, 0x161f14, R31 ;  /* 0x00161f141a007810 */ /* 0x000fc80007ffe01f */
[----:B------:R-:W-:-:S03]  /*12e0*/  I2FP.F32.U32 R0, R0 ;  /* 0x0000000000007245 */ /* 0x000fc60000201000 */
[----:B------:R-:W-:Y:S02]  /*12f0*/  DFMA R6, R6, R6, R6 ;  /* 0x000000060606722b */ /* 0x000fe40000000006 */
[----:B------:R-:W-:Y:S01]  /*1300*/  FFMA R0, R0, R11, 1.1641532182693481445e-10 ;  /* 0x2f00000000007423 */ /* 0x000fe2000000000b */
[----:B------:R-:W-:-:S05]  /*1310*/  IMAD.MOV.U32 R11, RZ, RZ, 0x40000000 ;  /* 0x40000000ff0b7424 */ /* 0x000fca00078e00ff */
[----:B------:R-:W-:Y:S01]  /*1320*/  DFMA R6, R4, R6, R4 ;  /* 0x000000060406722b */ /* 0x000fe20000000004 */
[----:B------:R-:W1:Y:S07]  /*1330*/  F2F.F64.F32 R4, R0 ;  /* 0x0000000000047310 */ /* 0x000e6e0000201800 */
[----:B------:R-:W-:-:S08]  /*1340*/  DFMA R8, R6, -R8, 1 ;  /* 0x3ff000000608742b */ /* 0x000fd00000000808 */
[----:B------:R-:W-:Y:S02]  /*1350*/  DFMA R8, R6, R8, R6 ;  /* 0x000000080608722b */ /* 0x000fe40000000006 */
[----:B-1----:R-:W-:-:S08]  /*1360*/  DFMA R6, R4, R10, -1 ;  /* 0xbff000000406742b */ /* 0x002fd0000000000a */
[----:B------:R-:W-:Y:S02]  /*1370*/  DMUL R22, R6, R8 ;  /* 0x0000000806167228 */ /* 0x000fe40000000000 */
[----:B------:R-:W-:-:S06]  /*1380*/  FSETP.GEU.AND P1, PT, |R7|, 6.5827683646048100446e-37, PT ;  /* 0x036000000700780b */ /* 0x000fcc0003f2e200 */
[----:B------:R-:W-:-:S08]  /*1390*/  DFMA R4, R22, -10, R6 ;  /* 0xc02400001604782b */ /* 0x000fd00000000006 */
[----:B------:R-:W-:-:S10]  /*13a0*/  DFMA R22, R8, R4, R22 ;  /* 0x000000040816722b */ /* 0x000fd40000000016 */
[----:B------:R-:W-:-:S05]  /*13b0*/  FFMA R3, RZ, 2.5625, R23 ;  /* 0x40240000ff037823 */ /* 0x000fca0000000017 */
[----:B------:R-:W-:-:S13]  /*13c0*/  FSETP.GT.AND P0, PT, |R3|, 1.469367938527859385e-39, PT ;  /* 0x001000000300780b */ /* 0x000fda0003f04200 */
[----:B------:R-:W-:Y:S05]  /*13d0*/  @P0 BRA P1, `(.L_x_6) ;  /* 0x00000000000c0947 */ /* 0x000fea0000800000 */
[----:B------:R-:W-:Y:S01]  /*13e0*/  IMAD.MOV.U32 R15, RZ, RZ, R7 ;  /* 0x000000ffff0f7224 */ /* 0x000fe200078e0007 */
[----:B------:R-:W-:-:S07]  /*13f0*/  MOV R20, 0x1410 ;  /* 0x0000141000147802 */ /* 0x000fce0000000f00 */
[----:B0-----:R-:W-:Y:S05]  /*1400*/  CALL.REL.NOINC `($__internal_0_$__cuda_sm20_div_rn_f64_full) ;  /* 0x0000006000847944 */ /* 0x001fea0003c00000 */
.L_x_6:
[----:B------:R-:W-:Y:S05]  /*1410*/  BSYNC.RECONVERGENT B1 ;  /* 0x0000000000017941 */ /* 0x000fea0003800200 */
.L_x_5:
[----:B------:R-:W-:Y:S01]  /*1420*/  UMOV UR4, 0x9999999a ;  /* 0x9999999a00047882 */ /* 0x000fe20000000000 */
[----:B------:R-:W-:Y:S01]  /*1430*/  UMOV UR5, 0x3fb99999 ;  /* 0x3fb9999900057882 */ /* 0x000fe20000000000 */
[----:B------:R-:W-:Y:S01]  /*1440*/  BSSY.RECONVERGENT B7, `(.L_x_7) ;  /* 0x000000f000077945 */ /* 0x000fe20003800200 */
[----:B------:R-:W-:-:S14]  /*1450*/  DSETP.GT.AND P0, PT, |R22|, UR4, PT ;  /* 0x0000000416007e2a */ /* 0x000fdc000bf04200 */
[----:B------:R-:W-:Y:S05]  /*1460*/  @!P0 BRA `(.L_x_8) ;  /* 0x0000000000308947 */ /* 0x000fea0003800000 */
[----:B------:R-:W1:Y:S01]  /*1470*/  LDCU UR4, c[0x0][0x2f8] ;  /* 0x00005f00ff0477ac */ /* 0x000e620008000800 */
[----:B------:R-:W-:Y:S01]  /*1480*/  MOV R0, 0x0 ;  /* 0x0000000000007802 */ /* 0x000fe20000000f00 */
[----:B------:R-:W-:Y:S02]  /*1490*/  IMAD.MOV.U32 R6, RZ, RZ, R17 ;  /* 0x000000ffff067224 */ /* 0x000fe400078e0011 */
[----:B------:R-:W-:Y:S01]  /*14a0*/  IMAD.MOV.U32 R7, RZ, RZ, R2 ;  /* 0x000000ffff077224 */ /* 0x000fe200078e0002 */
[----:B------:R2:W3:Y:S01]  /*14b0*/  LDC.64 R8, c[0x4][R0] ;  /* 0x0100000000087b82 */ /* 0x0004e20000000a00 */
[----:B-1----:R-:W-:Y:S01]  /*14c0*/  VIADD R3, R17, -UR4 ;  /* 0x8000000411037c36 */ /* 0x002fe20008000000 */
[----:B------:R-:W1:Y:S04]  /*14d0*/  LDCU.64 UR4, c[0x4][0x60] ;  /* 0x01000c00ff0477ac */ /* 0x000e680008000a00 */
[----:B------:R2:W-:Y:S01]  /*14e0*/  STL.64 [R3], R22 ;  /* 0x0000001603007387 */ /* 0x0005e20000100a00 */
[----:B-1----:R-:W-:Y:S01]  /*14f0*/  MOV R4, UR4 ;  /* 0x0000000400047c02 */ /* 0x002fe20008000f00 */
[----:B--2---:R-:W-:-:S07]  /*1500*/  IMAD.U32 R5, RZ, RZ, UR5 ;  /* 0x00000005ff057e24 */ /* 0x004fce000f8e00ff */
[----:B------:R-:W-:-:S07]  /*1510*/  LEPC R20, `(.L_x_8) ;  /* 0x000000001014794e */ /* 0x000fce0000000000 */
[----:B0--3--:R-:W-:Y:S05]  /*1520*/  CALL.ABS.NOINC R8 ;  /* 0x0000000008007343 */ /* 0x009fea0003c00000 */
.L_x_8:
[----:B------:R-:W-:Y:S05]  /*1530*/  BSYNC.RECONVERGENT B7 ;  /* 0x0000000000077941 */ /* 0x000fea0003800200 */
.L_x_7:
[----:B------:R-:W-:Y:S01]  /*1540*/  SHF.R.U32.HI R0, RZ, 0x2, R29 ;  /* 0x00000002ff007819 */ /* 0x000fe2000001161d */
[----:B------:R-:W1:Y:S01]  /*1550*/  MUFU.RCP64H R5, 10 ;  /* 0x4024000000057908 */ /* 0x000e620000001800 */
[----:B------:R-:W-:Y:S01]  /*1560*/  IMAD.SHL.U32 R4, R31, 0x10, RZ ;  /* 0x000000101f047824 */ /* 0x000fe200078e00ff */
[----:B------:R-:W-:Y:S01]  /*1570*/  MOV R6, 0x0 ;  /* 0x0000000000067802 */ /* 0x000fe20000000f00 */
[----:B------:R-:W-:Y:S01]  /*1580*/  IMAD.MOV.U32 R7, RZ, RZ, 0x40240000 ;  /* 0x40240000ff077424 */ /* 0x000fe200078e00ff */
[----:B------:R-:W-:Y:S01]  /*1590*/  LOP3.LUT R0, R0, R29, RZ, 0x3c, !PT ;  /* 0x0000001d00007212 */ /* 0x000fe200078e3cff */
[----:B------:R-:W-:Y:S01]  /*15a0*/  BSSY.RECONVERGENT B1, `(.L_x_9) ;  /* 0x000001e000017945 */ /* 0x000fe20003800200 */
[----:B0-----:R-:W-:-:S03]  /*15b0*/  DMUL R32, R32, R22 ;  /* 0x0000001620207228 */ /* 0x001fc60000000000 */
[----:B------:R-:W-:-:S05]  /*15c0*/  IMAD.SHL.U32 R3, R0, 0x2, RZ ;  /* 0x0000000200037824 */ /* 0x000fca00078e00ff */
[----:B------:R-:W-:Y:S01]  /*15d0*/  LOP3.LUT R3, R31, R4, R3, 0x96, !PT ;  /* 0x000000041f037212 */ /* 0x000fe200078e9603 */
[----:B------:R-:W-:-:S03]  /*15e0*/  IMAD.MOV.U32 R4, RZ, RZ, 0x1 ;  /* 0x00000001ff047424 */ /* 0x000fc600078e00ff */
[----:B------:R-:W-:Y:S01]  /*15f0*/  LOP3.LUT R29, R3, R0, RZ, 0x3c, !PT ;  /* 0x00000000031d7212 */ /* 0x000fe200078e3cff */
[----:B------:R-:W-:Y:S02]  /*1600*/  IMAD.MOV.U32 R3, RZ, RZ, 0x2f800000 ;  /* 0x2f800000ff037424 */ /* 0x000fe400078e00ff */
[----:B-1----:R-:W-:Y:S01]  /*1610*/  DFMA R8, R4, -R6, 1 ;  /* 0x3ff000000408742b */ /* 0x002fe20000000806 */
[----:B------:R-:W-:-:S04]  /*1620*/  IADD3 R0, PT, PT, R26, 0x1ba6d9, R29 ;  /* 0x001ba6d91a007810 */ /* 0x000fc80007ffe01d */
[----:B------:R-:W-:-:S03]  /*1630*/  I2FP.F32.U32 R0, R0 ;  /* 0x0000000000007245 */ /* 0x000fc60000201000 */
[----:B------:R-:W-:Y:S02]  /*1640*/  DFMA R8, R8, R8, R8 ;  /* 0x000000080808722b */ /* 0x000fe40000000008 */
[----:B------:R-:W-:-:S06]  /*1650*/  FFMA R0, R0, R3, 1.1641532182693481445e-10 ;  /* 0x2f00000000007423 */ /* 0x000fcc0000000003 */
[----:B------:R-:W-:Y:S01]  /*1660*/  DFMA R8, R4, R8, R4 ;  /* 0x000000080408722b */ /* 0x000fe20000000004 */
[----:B------:R-:W0:Y:S07]  /*1670*/  F2F.F64.F32 R4, R0 ;  /* 0x0000000000047310 */ /* 0x000e2e0000201800 */
[----:B------:R-:W-:Y:S01]  /*1680*/  DFMA R10, R8, -R6, 1 ;  /* 0x3ff00000080a742b */ /* 0x000fe20000000806 */
[----:B------:R-:W-:-:S07]  /*1690*/  IMAD.MOV.U32 R7, RZ, RZ, 0x40000000 ;  /* 0x40000000ff077424 */ /* 0x000fce00078e00ff */
[----:B------:R-:W-:Y:S02]  /*16a0*/  DFMA R10, R8, R10, R8 ;  /* 0x0000000a080a722b */ /* 0x000fe40000000008 */
[----:B0-----:R-:W-:-:S08]  /*16b0*/  DFMA R6, R4, R6, -1 ;  /* 0xbff000000406742b */ /* 0x001fd00000000006 */
        /* <DEDUP_REMOVED lines=9> */
[----:B------:R-:W-:Y:S05]  /*1750*/  CALL.REL.NOINC `($__internal_0_$__cuda_sm20_div_rn_f64_full) ;  /* 0x0000005c00b07944 */ /* 0x000fea0003c00000 */
[----:B------:R-:W-:Y:S01]  /*1760*/  MOV R24, R22 ;  /* 0x0000001600187202 */ /* 0x000fe20000000f00 */
[----:B------:R-:W-:-:S07]  /*1770*/  IMAD.MOV.U32 R25, RZ, RZ, R23 ;  /* 0x000000ffff197224 */ /* 0x000fce00078e0017 */
.L_x_10:
[----:B------:R-:W-:Y:S05]  /*1780*/  BSYNC.RECONVERGENT B1 ;  /* 0x0000000000017941 */ /* 0x000fea0003800200 */
.L_x_9:
[----:B------:R-:W-:Y:S01]  /*1790*/  UMOV UR4, 0x9999999a ;  /* 0x9999999a00047882 */ /* 0x000fe20000000000 */
[----:B------:R-:W-:Y:S01]  /*17a0*/  UMOV UR5, 0x3fb99999 ;  /* 0x3fb9999900057882 */ /* 0x000fe20000000000 */
[----:B------:R-:W-:Y:S01]  /*17b0*/  BSSY.RECONVERGENT B7, `(.L_x_11) ;  /* 0x000000f000077945 */ /* 0x000fe20003800200 */
[----:B------:R-:W-:-:S14]  /*17c0*/  DSETP.GT.AND P0, PT, |R24|, UR4, PT ;  /* 0x0000000418007e2a */ /* 0x000fdc000bf04200 */
[----:B------:R-:W-:Y:S05]  /*17d0*/  @!P0 BRA `(.L_x_12) ;  /* 0x0000000000308947 */ /* 0x000fea0003800000 */
[----:B------:R-:W0:Y:S01]  /*17e0*/  LDCU UR4, c[0x0][0x2f8] ;  /* 0x00005f00ff0477ac */ /* 0x000e220008000800 */
[----:B------:R-:W-:Y:S01]  /*17f0*/  MOV R0, 0x0 ;  /* 0x0000000000007802 */ /* 0x000fe20000000f00 */
[----:B------:R-:W-:Y:S01]  /*1800*/  IMAD.MOV.U32 R6, RZ, RZ, R17 ;  /* 0x000000ffff067224 */ /* 0x000fe200078e0011 */
[----:B------:R-:W-:Y:S02]  /*1810*/  MOV R7, R2 ;  /* 0x0000000200077202 */ /* 0x000fe40000000f00 */
[----:B------:R1:W2:Y:S01]  /*1820*/  LDC.64 R8, c[0x4][R0] ;  /* 0x0100000000087b82 */ /* 0x0002a20000000a00 */
[----:B0-----:R-:W-:Y:S01]  /*1830*/  VIADD R3, R17, -UR4 ;  /* 0x8000000411037c36 */ /* 0x001fe20008000000 */
[----:B------:R-:W0:Y:S04]  /*1840*/  LDCU.64 UR4, c[0x4][0x60] ;  /* 0x01000c00ff0477ac */ /* 0x000e280008000a00 */
[----:B------:R1:W-:Y:S01]  /*1850*/  STL.64 [R3], R24 ;  /* 0x0000001803007387 */ /* 0x0003e20000100a00 */
[----:B0-----:R-:W-:-:S02]  /*1860*/  IMAD.U32 R4, RZ, RZ, UR4 ;  /* 0x00000004ff047e24 */ /* 0x001fc4000f8e00ff */
[----:B-1----:R-:W-:-:S07]  /*1870*/  IMAD.U32 R5, RZ, RZ, UR5 ;  /* 0x00000005ff057e24 */ /* 0x002fce000f8e00ff */
[----:B------:R-:W-:-:S07]  /*1880*/  LEPC R20, `(.L_x_12) ;  /* 0x000000001014794e */ /* 0x000fce0000000000 */
[----:B--2---:R-:W-:Y:S05]  /*1890*/  CALL.ABS.NOINC R8 ;  /* 0x0000000008007343 */ /* 0x004fea0003c00000 */
.L_x_12:
[----:B------:R-:W-:Y:S05]  /*18a0*/  BSYNC.RECONVERGENT B7 ;  /* 0x0000000000077941 */ /* 0x000fea0003800200 */
.L_x_11:
[----:B------:R-:W-:Y:S01]  /*18b0*/  SHF.R.U32.HI R0, RZ, 0x2, R63 ;  /* 0x00000002ff007819 */ /* 0x000fe2000001163f */
[----:B------:R-:W0:Y:S01]  /*18c0*/  MUFU.RCP64H R5, 10 ;  /* 0x4024000000057908 */ /* 0x000e220000001800 */
[----:B------:R-:W-:Y:S01]  /*18d0*/  IMAD.SHL.U32 R4, R29, 0x10, RZ ;  /* 0x000000101d047824 */ /* 0x000fe200078e00ff */
[----:B------:R-:W-:Y:S01]  /*18e0*/  BSSY.RECONVERGENT B1, `(.L_x_13) ;  /* 0x000001f000017945 */ /* 0x000fe20003800200 */
[----:B------:R-:W-:Y:S01]  /*18f0*/  LOP3.LUT R0, R0, R63, RZ, 0x3c, !PT ;  /* 0x0000003f00007212 */ /* 0x000fe200078e3cff */
[----:B------:R-:W-:Y:S01]  /*1900*/  IMAD.MOV.U32 R6, RZ, RZ, 0x0 ;  /* 0x00000000ff067424 */ /* 0x000fe200078e00ff */
[----:B------:R-:W-:Y:S01]  /*1910*/  DMUL R34, R34, R24 ;  /* 0x0000001822227228 */ /* 0x000fe20000000000 */
[----:B------:R-:W-:Y:S02]  /*1920*/  IMAD.MOV.U32 R7, RZ, RZ, 0x40240000 ;  /* 0x40240000ff077424 */ /* 0x000fe400078e00ff */
[----:B------:R-:W-:-:S05]  /*1930*/  IMAD.SHL.U32 R3, R0, 0x2, RZ ;  /* 0x0000000200037824 */ /* 0x000fca00078e00ff */
[----:B------:R-:W-:Y:S01]  /*1940*/  LOP3.LUT R3, R29, R4, R3, 0x96, !PT ;  /* 0x000000041d037212 */ /* 0x000fe200078e9603 */
[----:B------:R-:W-:-:S03]  /*1950*/  IMAD.MOV.U32 R4, RZ, RZ, 0x1 ;  /* 0x00000001ff047424 */ /* 0x000fc600078e00ff */
[----:B------:R-:W-:Y:S02]  /*1960*/  LOP3.LUT R63, R3, R0, RZ, 0x3c, !PT ;  /* 0x00000000033f7212 */ /* 0x000fe400078e3cff */
[----:B------:R-:W-:Y:S01]  /*1970*/  MOV R3, 0x2f800000 ;  /* 0x2f80000000037802 */ /* 0x000fe20000000f00 */
[----:B0-----:R-:W-:Y:S01]  /*1980*/  DFMA R8, R4, -R6, 1 ;  /* 0x3ff000000408742b */ /* 0x001fe20000000806 */
        /* <DEDUP_REMOVED lines=20> */
.L_x_14:
[----:B------:R-:W-:Y:S05]  /*1ad0*/  BSYNC.RECONVERGENT B1 ;  /* 0x0000000000017941 */ /* 0x000fea0003800200 */
.L_x_13:
        /* <DEDUP_REMOVED lines=17> */
.L_x_16:
[----:B------:R-:W-:Y:S05]  /*1bf0*/  BSYNC.RECONVERGENT B7 ;  /* 0x0000000000077941 */ /* 0x000fea0003800200 */
.L_x_15:
        /* <DEDUP_REMOVED lines=9> */
[----:B------:R-:W-:Y:S02]  /*1c90*/  LOP3.LUT R3, R63, R4, R3, 0x96, !PT ;  /* 0x000000043f037212 */ /* 0x000fe400078e9603 */
[----:B------:R-:W-:Y:S02]  /*1ca0*/  MOV R4, 0x1 ;  /* 0x0000000100047802 */ /* 0x000fe40000000f00 */
[----:B------:R-:W-:Y:S01]  /*1cb0*/  LOP3.LUT R65, R3, R0, RZ, 0x3c, !PT ;  /* 0x0000000003417212 */ /* 0x000fe200078e3cff */
[----:B------:R-:W-:-:S03]  /*1cc0*/  IMAD.MOV.U32 R3, RZ, RZ, 0x2f800000 ;  /* 0x2f800000ff037424 */ /* 0x000fc600078e00ff */
        /* <DEDUP_REMOVED lines=21> */
[----:B------:R-:W-:Y:S02]  /*1e20*/  IMAD.MOV.U32 R24, RZ, RZ, R22 ;  /* 0x000000ffff187224 */ /* 0x000fe400078e0016 */
[----:B------:R-:W-:-:S07]  /*1e30*/  IMAD.MOV.U32 R25, RZ, RZ, R23 ;  /* 0x000000ffff197224 */ /* 0x000fce00078e0017 */
.L_x_18:
[----:B------:R-:W-:Y:S05]  /*1e40*/  BSYNC.RECONVERGENT B1 ;  /* 0x0000000000017941 */ /* 0x000fea0003800200 */
.L_x_17:
[----:B------:R-:W-:Y:S01]  /*1e50*/  UMOV UR4, 0x9999999a ;  /* 0x9999999a00047882 */ /* 0x000fe20000000000 */
[----:B------:R-:W-:Y:S01]  /*1e60*/  UMOV UR5, 0x3fb99999 ;  /* 0x3fb9999900057882 */ /* 0x000fe20000000000 */
[----:B------:R-:W-:Y:S01]  /*1e70*/  BSSY.RECONVERGENT B7, `(.L_x_19) ;  /* 0x000000f000077945 */ /* 0x000fe20003800200 */
[----:B------:R-:W-:-:S14]  /*1e80*/  DSETP.GT.AND P0, PT, |R24|, UR4, PT ;  /* 0x0000000418007e2a */ /* 0x000fdc000bf04200 */
[----:B------:R-:W-:Y:S05]  /*1e90*/  @!P0 BRA `(.L_x_20) ;  /* 0x0000000000308947 */ /* 0x000fea0003800000 */
[----:B------:R-:W0:Y:S01]  /*1ea0*/  LDCU UR4, c[0x0][0x2f8] ;  /* 0x00005f00ff0477ac */ /* 0x000e220008000800 */
[----:B------:R-:W-:Y:S01]  /*1eb0*/  MOV R0, 0x0 ;  /* 0x0000000000007802 */ /* 0x000fe20000000f00 */
[----:B------:R-:W-:Y:S02]  /*1ec0*/  IMAD.MOV.U32 R6, RZ, RZ, R17 ;  /* 0x000000ffff067224 */ /* 0x000fe400078e0011 */
[----:B------:R-:W-:Y:S01]  /*1ed0*/  IMAD.MOV.U32 R7, RZ, RZ, R2 ;  /* 0x000000ffff077224 */ /* 0x000fe200078e0002 */
[----:B------:R1:W2:Y:S01]  /*1ee0*/  LDC.64 R8, c[0x4][R0] ;  /* 0x0100000000087b82 */ /* 0x0002a20000000a00 */
[----:B0-----:R-:W-:Y:S01]  /*1ef0*/  IADD3 R3, PT, PT, R17, -UR4, RZ ;  /* 0x8000000411037c10 */ /* 0x001fe2000fffe0ff */
[----:B------:R-:W0:Y:S04]  /*1f00*/  LDCU.64 UR4, c[0x4][0x60] ;  /* 0x01000c00ff0477ac */ /* 0x000e280008000a00 */
[----:B------:R1:W-:Y:S01]  /*1f10*/  STL.64 [R3], R24 ;  /* 0x0000001803007387 */ /* 0x0003e20000100a00 */
[----:B0-----:R-:W-:-:S02]  /*1f20*/  IMAD.U32 R4, RZ, RZ, UR4 ;  /* 0x00000004ff047e24 */ /* 0x001fc4000f8e00ff */
[----:B-1----:R-:W-:-:S07]  /*1f30*/  IMAD.U32 R5, RZ, RZ, UR5 ;  /* 0x00000005ff057e24 */ /* 0x002fce000f8e00ff */
[----:B------:R-:W-:-:S07]  /*1f40*/  LEPC R20, `(.L_x_20) ;  /* 0x000000001014794e */ /* 0x000fce0000000000 */
[----:B--2---:R-:W-:Y:S05]  /*1f50*/  CALL.ABS.NOINC R8 ;  /* 0x0000000008007343 */ /* 0x004fea0003c00000 */
.L_x_20:
[----:B------:R-:W-:Y:S05]  /*1f60*/  BSYNC.RECONVERGENT B7 ;  /* 0x0000000000077941 */ /* 0x000fea0003800200 */
.L_x_19:
[----:B------:R-:W-:Y:S01]  /*1f70*/  SHF.R.U32.HI R3, RZ, 0x2, R30 ;  /* 0x00000002ff037819 */ /* 0x000fe2000001161e */
[----:B------:R-:W0:Y:S01]  /*1f80*/  MUFU.RCP64H R5, 10 ;  /* 0x4024000000057908 */ /* 0x000e220000001800 */
[----:B------:R-:W-:Y:S01]  /*1f90*/  IMAD.SHL.U32 R0, R65, 0x10, RZ ;  /* 0x0000001041007824 */ /* 0x000fe200078e00ff */
[----:B------:R-:W-:Y:S01]  /*1fa0*/  BSSY.RECONVERGENT B1, `(.L_x_21) ;  /* 0x000001f000017945 */ /* 0x000fe20003800200 */
[----:B------:R-:W-:Y:S01]  /*1fb0*/  LOP3.LUT R3, R3, R30, RZ, 0x3c, !PT ;  /* 0x0000001e03037212 */ /* 0x000fe200078e3cff */
[----:B------:R-:W-:Y:S01]  /*1fc0*/  IMAD.MOV.U32 R6, RZ, RZ, 0x0 ;  /* 0x00000000ff067424 */ /* 0x000fe200078e00ff */
[----:B------:R-:W-:Y:S01]  /*1fd0*/  DMUL R38, R38, R24 ;  /* 0x0000001826267228 */ /* 0x000fe20000000000 */
[----:B------:R-:W-:Y:S01]  /*1fe0*/  IMAD.MOV.U32 R7, RZ, RZ, 0x40240000 ;  /* 0x40240000ff077424 */ /* 0x000fe200078e00ff */
[----:B------:R-:W-:-:S04]  /*1ff0*/  SHF.L.U32 R4, R3, 0x1, RZ ;  /* 0x0000000103047819 */ /* 0x000fc800000006ff */
[----:B------:R-:W-:Y:S01]  /*2000*/  LOP3.LUT R0, R65, R0, R4, 0x96, !PT ;  /* 0x0000000041007212 */ /* 0x000fe200078e9604 */
[----:B------:R-:W-:-:S03]  /*2010*/  IMAD.MOV.U32 R4, RZ, RZ, 0x1 ;  /* 0x00000001ff047424 */ /* 0x000fc600078e00ff */
[----:B------:R-:W-:Y:S01]  /*2020*/  LOP3.LUT R67, R0, R3, RZ, 0x3c, !PT ;  /* 0x0000000300437212 */ /* 0x000fe200078e3cff */
[----:B------:R-:W-:Y:S02]  /*2030*/  IMAD.MOV.U32 R3, RZ, RZ, 0x2f800000 ;  /* 0x2f800000ff037424 */ /* 0x000fe400078e00ff */
        /* <DEDUP_REMOVED lines=18> */
[----:B------:R-:W-:Y:S02]  /*2160*/  MOV R15, R7 ;  /* 0x00000007000f7202 */ /* 0x000fe40000000f00 */
[----:B------:R-:W-:-:S07]  /*2170*/  MOV R20, 0x2190 ;  /* 0x0000219000147802 */ /* 0x000fce0000000f00 */
[----:B------:R-:W-:Y:S05]  /*2180*/  CALL.REL.NOINC `($__internal_0_$__cuda_sm20_div_rn_f64_full) ;  /* 0x0000005400247944 */ /* 0x000fea0003c00000 */
.L_x_22:
[----:B------:R-:W-:Y:S05]  /*2190*/  BSYNC.RECONVERGENT B1 ;  /* 0x0000000000017941 */ /* 0x000fea0003800200 */
.L_x_21:
        /* <DEDUP_REMOVED lines=17> */
.L_x_24:
[----:B------:R-:W-:Y:S05]  /*22b0*/  BSYNC.RECONVERGENT B7 ;  /* 0x0000000000077941 */ /* 0x000fea0003800200 */
.L_x_23:
[----:B------:R-:W-:Y:S01]  /*22c0*/  SHF.R.U32.HI R0, RZ, 0x2, R31 ;  /* 0x00000002ff007819 */ /* 0x000fe2000001161f */
[----:B------:R-:W0:Y:S01]  /*22d0*/  MUFU.RCP64H R5, 10 ;  /* 0x4024000000057908 */ /* 0x000e220000001800 */
[----:B------:R-:W-:Y:S01]  /*22e0*/  SHF.L.U32 R4, R67, 0x4, RZ ;  /* 0x0000000443047819 */ /* 0x000fe200000006ff */
[----:B------:R-:W-:Y:S01]  /*22f0*/  IMAD.MOV.U32 R6, RZ, RZ, 0x0 ;  /* 0x00000000ff067424 */ /* 0x000fe200078e00ff */
[----:B------:R-:W-:Y:S01]  /*2300*/  LOP3.LUT R0, R0, R31, RZ, 0x3c, !PT ;  /* 0x0000001f00007212 */ /* 0x000fe200078e3cff */
[----:B------:R-:W-:Y:S01]  /*2310*/  IMAD.MOV.U32 R7, RZ, RZ, 0x40240000 ;  /* 0x40240000ff077424 */ /* 0x000fe200078e00ff */
[----:B------:R-:W-:Y:S01]  /*2320*/  BSSY.RECONVERGENT B1, `(.L_x_25) ;  /* 0x000001e000017945 */ /* 0x000fe20003800200 */
[----:B------:R-:W-:Y:S02]  /*2330*/  DMUL R40, R40, R22 ;  /* 0x0000001628287228 */ /* 0x000fe40000000000 */
[----:B------:R-:W-:-:S05]  /*2340*/  IMAD.SHL.U32 R3, R0, 0x2, RZ ;  /* 0x0000000200037824 */ /* 0x000fca00078e00ff */
        /* <DEDUP_REMOVED lines=12> */
[----:B------:R-:W-:-:S07]  /*2410*/  MOV R7, 0x40000000 ;  /* 0x4000000000077802 */ /* 0x000fce0000000f00 */
        /* <DEDUP_REMOVED lines=14> */
.L_x_26:
[----:B------:R-:W-:Y:S05]  /*2500*/  BSYNC.RECONVERGENT B1 ;  /* 0x0000000000017941 */ /* 0x000fea0003800200 */
.L_x_25:
        /* <DEDUP_REMOVED lines=13> */
[----:B0-----:R-:W-:Y:S01]  /*25e0*/  IMAD.U32 R4, RZ, RZ, UR4 ;  /* 0x00000004ff047e24 */ /* 0x001fe2000f8e00ff */
[----:B-1----:R-:W-:-:S07]  /*25f0*/  MOV R5, UR5 ;  /* 0x0000000500057c02 */ /* 0x002fce0008000f00 */
[----:B------:R-:W-:-:S07]  /*2600*/  LEPC R20, `(.L_x_28) ;  /* 0x000000001014794e */ /* 0x000fce0000000000 */
[----:B--2---:R-:W-:Y:S05]  /*2610*/  CALL.ABS.NOINC R8 ;  /* 0x0000000008007343 */ /* 0x004fea0003c00000 */
.L_x_28:
[----:B------:R-:W-:Y:S05]  /*2620*/  BSYNC.RECONVERGENT B7 ;  /* 0x0000000000077941 */ /* 0x000fea0003800200 */
.L_x_27:
[----:B------:R-:W-:Y:S01]  /*2630*/  SHF.R.U32.HI R0, RZ, 0x2, R29 ;  /* 0x00000002ff007819 */ /* 0x000fe2000001161d */
[----:B------:R-:W0:Y:S01]  /*2640*/  MUFU.RCP64H R5, 10 ;  /* 0x4024000000057908 */ /* 0x000e220000001800 */
[----:B------:R-:W-:Y:S01]  /*2650*/  IMAD.SHL.U32 R4, R69, 0x10, RZ ;  /* 0x0000001045047824 */ /* 0x000fe200078e00ff */
[----:B------:R-:W-:Y:S01]  /*2660*/  MOV R7, 0x40240000 ;  /* 0x4024000000077802 */ /* 0x000fe20000000f00 */
[----:B------:R-:W-:Y:S01]  /*2670*/  IMAD.MOV.U32 R6, RZ, RZ, 0x0 ;  /* 0x00000000ff067424 */ /* 0x000fe200078e00ff */
[----:B------:R-:W-:Y:S01]  /*2680*/  LOP3.LUT R0, R0, R29, RZ, 0x3c, !PT ;  /* 0x0000001d00007212 */ /* 0x000fe200078e3cff */
[----:B------:R-:W-:Y:S01]  /*2690*/  BSSY.RECONVERGENT B1, `(.L_x_29) ;  /* 0x000001c000017945 */ /* 0x000fe20003800200 */
[----:B------:R-:W-:-:S03]  /*26a0*/  DMUL R42, R42, R24 ;  /* 0x000000182a2a7228 */ /* 0x000fc60000000000 */
        /* <DEDUP_REMOVED lines=26> */
.L_x_30:
[----:B------:R-:W-:Y:S05]  /*2850*/  BSYNC.RECONVERGENT B1 ;  /* 0x0000000000017941 */ /* 0x000fea0003800200 */
.L_x_29:
        /* <DEDUP_REMOVED lines=13> */
[----:B0-----:R-:W-:Y:S01]  /*2930*/  MOV R4, UR4 ;  /* 0x0000000400047c02 */ /* 0x001fe20008000f00 */
[----:B-1----:R-:W-:-:S07]  /*2940*/  IMAD.U32 R5, RZ, RZ, UR5 ;  /* 0x00000005ff057e24 */ /* 0x002fce000f8e00ff */
[----:B------:R-:W-:-:S07]  /*2950*/  LEPC R20, `(.L_x_32) ;  /* 0x000000001014794e */ /* 0x000fce0000000000 */
[----:B--2---:R-:W-:Y:S05]  /*2960*/  CALL.ABS.NOINC R8 ;  /* 0x0000000008007343 */ /* 0x004fea0003c00000 */
.L_x_32:
[----:B------:R-:W-:Y:S05]  /*2970*/  BSYNC.RECONVERGENT B7 ;  /* 0x0000000000077941 */ /* 0x000fea0003800200 */
.L_x_31:
        /* <DEDUP_REMOVED lines=36> */
.L_x_34:
[----:B------:R-:W-:Y:S05]  /*2bc0*/  BSYNC.RECONVERGENT B1 ;  /* 0x0000000000017941 */ /* 0x000fea0003800200 */
.L_x_33:
        /* <DEDUP_REMOVED lines=17> */
.L_x_36:
[----:B------:R-:W-:Y:S05]  /*2ce0*/  BSYNC.RECONVERGENT B7 ;  /* 0x0000000000077941 */ /* 0x000fea0003800200 */
.L_x_35:
        /* <DEDUP_REMOVED lines=34> */
.L_x_38:
[----:B------:R-:W-:Y:S05]  /*2f10*/  BSYNC.RECONVERGENT B1 ;  /* 0x0000000000017941 */ /* 0x000fea0003800200 */
.L_x_37:
        /* <DEDUP_REMOVED lines=17> */
.L_x_40:
[----:B------:R-:W-:Y:S05]  /*3030*/  BSYNC.RECONVERGENT B7 ;  /* 0x0000000000077941 */ /* 0x000fea0003800200 */
.L_x_39:
        /* <DEDUP_REMOVED lines=36> */
.L_x_42:
[----:B------:R-:W-:Y:S05]  /*3280*/  BSYNC.RECONVERGENT B1 ;  /* 0x0000000000017941 */ /* 0x000fea0003800200 */
.L_x_41:
        /* <DEDUP_REMOVED lines=17> */
.L_x_44:
[----:B------:R-:W-:Y:S05]  /*33a0*/  BSYNC.RECONVERGENT B7 ;  /* 0x0000000000077941 */ /* 0x000fea0003800200 */
.L_x_43:
        /* <DEDUP_REMOVED lines=34> */
.L_x_46:
[----:B------:R-:W-:Y:S05]  /*35d0*/  BSYNC.RECONVERGENT B1 ;  /* 0x0000000000017941 */ /* 0x000fea0003800200 */
.L_x_45:
        /* <DEDUP_REMOVED lines=17> */
.L_x_48:
[----:B------:R-:W-:Y:S05]  /*36f0*/  BSYNC.RECONVERGENT B7 ;  /* 0x0000000000077941 */ /* 0x000fea0003800200 */
.L_x_47:
[----:B------:R-:W-:Y:S01]  /*3700*/  SHF.R.U32.HI R0, RZ, 0x2, R71 ;  /* 0x00000002ff007819 */ /* 0x000fe20000011647 */
[----:B------:R-:W0:Y:S01]  /*3710*/  MUFU.RCP64H R5, 10 ;  /* 0x4024000000057908 */ /* 0x000e220000001800 */
[----:B------:R-:W-:Y:S01]  /*3720*/  SHF.L.U32 R63, R29, 0x4, RZ ;  /* 0x000000041d3f7819 */ /* 0x000fe200000006ff */
[----:B------:R-:W-:Y:S01]  /*3730*/  IMAD.MOV.U32 R6, RZ, RZ, 0x0 ;  /* 0x00000000ff067424 */ /* 0x000fe200078e00ff */
[----:B------:R-:W-:Y:S01]  /*3740*/  LOP3.LUT R0, R0, R71, RZ, 0x3c, !PT ;  /* 0x0000004700007212 */ /* 0x000fe200078e3cff */
[----:B------:R-:W-:Y:S01]  /*3750*/  IMAD.MOV.U32 R7, RZ, RZ, 0x40240000 ;  /* 0x40240000ff077424 */ /* 0x000fe200078e00ff */
[----:B------:R-:W-:Y:S01]  /*3760*/  MOV R3, 0x2f800000 ;  /* 0x2f80000000037802 */ /* 0x000fe20000000f00 */
[----:B------:R-:W-:Y:S01]  /*3770*/  BSSY.RECONVERGENT B1, `(.L_x_49) ;  /* 0x000001d000017945 */ /* 0x000fe20003800200 */
[----:B------:R-:W-:Y:S01]  /*3780*/  DMUL R52, R52, R22 ;  /* 0x0000001634347228 */ /* 0x000fe20000000000 */
[----:B------:R-:W-:-:S05]  /*3790*/  IMAD.SHL.U32 R4, R0, 0x2, RZ ;  /* 0x0000000200047824 */ /* 0x000fca00078e00ff */
[----:B------:R-:W-:Y:S01]  /*37a0*/  LOP3.LUT R63, R29, R63, R4, 0x96, !PT ;  /* 0x0000003f1d3f7212 */ /* 0x000fe200078e9604 */
[----:B------:R-:W-:-:S03]  /*37b0*/  IMAD.MOV.U32 R4, RZ, RZ, 0x1 ;  /* 0x00000001ff047424 */ /* 0x000fc600078e00ff */
[----:B------:R-:W-:-:S03]  /*37c0*/  LOP3.LUT R63, R63, R0, RZ, 0x3c, !PT ;  /* 0x000000003f3f7212 */ /* 0x000fc600078e3cff */
        /* <DEDUP_REMOVED lines=23> */
.L_x_50:
[----:B------:R-:W-:Y:S05]  /*3940*/  BSYNC.RECONVERGENT B1 ;  /* 0x0000000000017941 */ /* 0x000fea0003800200 */
.L_x_49:
        /* <DEDUP_REMOVED lines=17> */
.L_x_52:
[----:B------:R-:W-:Y:S05]  /*3a60*/  BSYNC.RECONVERGENT B7 ;  /* 0x0000000000077941 */ /* 0x000fea0003800200 */
.L_x_51:
        /* <DEDUP_REMOVED lines=34> */
.L_x_54:
[----:B------:R-:W-:Y:S05]  /*3c90*/  BSYNC.RECONVERGENT B1 ;  /* 0x0000000000017941 */ /* 0x000fea0003800200 */
.L_x_53:
        /* <DEDUP_REMOVED lines=17> */
.L_x_56:
[----:B------:R-:W-:Y:S05]  /*3db0*/  BSYNC.RECONVERGENT B7 ;  /* 0x0000000000077941 */ /* 0x000fea0003800200 */
.L_x_55:
[----:B------:R-:W-:Y:S01]  /*3dc0*/  SHF.R.U32.HI R0, RZ, 0x2, R75 ;  /* 0x00000002ff007819 */ /* 0x000fe2000001164b */
[----:B------:R-:W0:Y:S01]  /*3dd0*/  MUFU.RCP64H R5, 10 ;  /* 0x4024000000057908 */ /* 0x000e220000001800 */
[----:B------:R-:W-:Y:S01]  /*3de0*/  IMAD.SHL.U32 R3, R65, 0x10, RZ ;  /* 0x0000001041037824 */ /* 0x000fe200078e00ff */
[----:B------:R-:W-:Y:S01]  /*3df0*/  MOV R6, 0x0 ;  /* 0x0000000000067802 */ /* 0x000fe20000000f00 */
[----:B------:R-:W-:Y:S01]  /*3e00*/  IMAD.MOV.U32 R7, RZ, RZ, 0x40240000 ;  /* 0x40240000ff077424 */ /* 0x000fe200078e00ff */
[----:B------:R-:W-:Y:S01]  /*3e10*/  LOP3.LUT R0, R0, R75, RZ, 0x3c, !PT ;  /* 0x0000004b00007212 */ /* 0x000fe200078e3cff */
[----:B------:R-:W-:Y:S01]  /*3e20*/  VIADD R67, R26, 0x5e0415 ;  /* 0x005e04151a437836 */ /* 0x000fe20000000000 */
[----:B------:R-:W-:Y:S01]  /*3e30*/  BSSY.RECONVERGENT B1, `(.L_x_57) ;  /* 0x000001e000017945 */ /* 0x000fe20003800200 */
[----:B------:R-:W-:Y:S02]  /*3e40*/  DMUL R56, R56, R22 ;  /* 0x0000001638387228 */ /* 0x000fe40000000000 */
[----:B------:R-:W-:-:S05]  /*3e50*/  IMAD.SHL.U32 R4, R0, 0x2, RZ ;  /* 0x0000000200047824 */ /* 0x000fca00078e00ff */
[----:B------:R-:W-:Y:S01]  /*3e60*/  LOP3.LUT R3, R65, R3, R4, 0x96, !PT ;  /* 0x0000000341037212 */ /* 0x000fe200078e9604 */
[----:B------:R-:W-:-:S03]  /*3e70*/  IMAD.MOV.U32 R4, RZ, RZ, 0x1 ;  /* 0x00000001ff047424 */ /* 0x000fc600078e00ff */
[----:B------:R-:W-:Y:S02]  /*3e80*/  LOP3.LUT R30, R3, R0, RZ, 0x3c, !PT ;  /* 0x00000000031e7212 */ /* 0x000fe400078e3cff */
[----:B------:R-:W-:Y:S01]  /*3e90*/  MOV R3, 0x2f800000 ;  /* 0x2f80000000037802 */ /* 0x000fe20000000f00 */
[----:B0-----:R-:W-:Y:S02]  /*3ea0*/  DFMA R8, R4, -R6, 1 ;  /* 0x3ff000000408742b */ /* 0x001fe40000000806 */
[----:B------:R-:W-:-:S05]  /*3eb0*/  IMAD.IADD R0, R30, 0x1, R67 ;  /* 0x000000011e007824 */ /* 0x000fca00078e0243 */
[----:B------:R-:W-:Y:S01]  /*3ec0*/  I2FP.F32.U32 R0, R0 ;  /* 0x0000000000007245 */ /* 0x000fe20000201000 */
[----:B------:R-:W-:-:S04]  /*3ed0*/  DFMA R8, R8, R8, R8 ;  /* 0x000000080808722b */ /* 0x000fc80000000008 */
[----:B------:R-:W-:-:S04]  /*3ee0*/  FFMA R0, R0, R3, 1.1641532182693481445e-10 ;  /* 0x2f00000000007423 */ /* 0x000fc80000000003 */
        /* <DEDUP_REMOVED lines=18> */
.L_x_58:
[----:B------:R-:W-:Y:S05]  /*4010*/  BSYNC.RECONVERGENT B1 ;  /* 0x0000000000017941 */ /* 0x000fea0003800200 */
.L_x_57:
        /* <DEDUP_REMOVED lines=17> */
.L_x_60:
[----:B------:R-:W-:Y:S05]  /*4130*/  BSYNC.RECONVERGENT B7 ;  /* 0x0000000000077941 */ /* 0x000fea0003800200 */
.L_x_59:
[----:B------:R-:W-:-:S11]  /*4140*/  DMUL R58, R58, R24 ;  /* 0x000000183a3a7228 */ /* 0x000fd60000000000 */
.L_x_4:
[----:B------:R-:W-:Y:S05]  /*4150*/  BSYNC.RECONVERGENT B6 ;  /* 0x0000000000067941 */ /* 0x000fea0003800200 */
.L_x_3:
[----:B0-----:R-:W-:Y:S01]  /*4160*/  DMUL R4, R34, R34 ;  /* 0x0000002222047228 */ /* 0x001fe20000000000 */
[----:B------:R-:W0:Y:S01]  /*4170*/  S2R R6, SR_CgaCtaId ;  /* 0x0000000000067919 */ /* 0x000e220000008800 */
[----:B------:R-:W-:Y:S01]  /*4180*/  MOV R3, 0x400 ;  /* 0x0000040000037802 */ /* 0x000fe20000000f00 */
[----:B------:R-:W-:Y:S01]  /*4190*/  IMAD.MOV.U32 R25, RZ, RZ, R29 ;  /* 0x000000ffff197224 */ /* 0x000fe200078e001d */
[----:B------:R-:W-:Y:S01]  /*41a0*/  MOV R23, R31 ;  /* 0x0000001f00177202 */ /* 0x000fe20000000f00 */
[----:B------:R-:W1:Y:S01]  /*41b0*/  S2R R0, SR_TID.X ;  /* 0x0000000000007919 */ /* 0x000e620000002100 */
[----:B------:R-:W-:Y:S01]  /*41c0*/  IMAD.MOV.U32 R26, RZ, RZ, R67 ;  /* 0x000000ffff1a7224 */ /* 0x000fe200078e0043 */
[----:B------:R-:W-:Y:S01]  /*41d0*/  MOV R31, R65 ;  /* 0x00000041001f7202 */ /* 0x000fe20000000f00 */
[----:B------:R-:W-:Y:S01]  /*41e0*/  DFMA R4, R32, R32, R4 ;  /* 0x000000202004722b */ /* 0x000fe20000000004 */
[----:B------:R-:W-:-:S07]  /*41f0*/  IMAD.MOV.U32 R29, RZ, RZ, R30 ;  /* 0x000000ffff1d7224 */ /* 0x000fce00078e001e */
[----:B------:R-:W-:-:S08]  /*4200*/  DFMA R4, R36, R36, R4 ;  /* 0x000000242404722b */ /* 0x000fd00000000004 */
[----:B------:R-:W-:-:S08]  /*4210*/  DFMA R4, R38, R38, R4 ;  /* 0x000000262604722b */ /* 0x000fd00000000004 */
[----:B------:R-:W-:Y:S01]  /*4220*/  DFMA R4, R40, R40, R4 ;  /* 0x000000282804722b */ /* 0x000fe20000000004 */
[----:B0-----:R-:W-:-:S05]  /*4230*/  LEA R3, R6, R3, 0x18 ;  /* 0x0000000306037211 */ /* 0x001fca00078ec0ff */
[----:B-1----:R-:W-:Y:S02]  /*4240*/  IMAD R3, R0, 0x78, R3 ;  /* 0x0000007800037824 */ /* 0x002fe400078e0203 */
[----:B------:R-:W-:-:S03]  /*4250*/  DFMA R4, R42, R42, R4 ;  /* 0x0000002a2a04722b */ /* 0x000fc60000000004 */
[----:B------:R-:W-:Y:S04]  /*4260*/  STS.64 [R3], R32 ;  /* 0x0000002003007388 */ /* 0x000fe80000000a00 */
[----:B------:R-:W-:Y:S01]  /*4270*/  STS.64 [R3+0x8], R34 ;  /* 0x0000082203007388 */ /* 0x000fe20000000a00 */
[----:B------:R-:W-:-:S03]  /*4280*/  DFMA R4, R44, R44, R4 ;  /* 0x0000002c2c04722b */ /* 0x000fc60000000004 */
[----:B------:R-:W-:Y:S04]  /*4290*/  STS.64 [R3+0x18], R38 ;  /* 0x0000182603007388 */ /* 0x000fe80000000a00 */
        /* <DEDUP_REMOVED lines=15> */
[----:B------:R0:W-:Y:S01]  /*4390*/  STS.64 [R3+0x10], R36 ;  /* 0x0000102403007388 */ /* 0x0001e20000000a00 */
[----:B------:R-:W-:-:S08]  /*43a0*/  DFMA R4, R56, R56, R4 ;  /* 0x000000383804722b */ /* 0x000fd00000000004 */
[----:B------:R-:W-:Y:S01]  /*43b0*/  DFMA R4, R58, R58, R4 ;  /* 0x0000003a3a04722b */ /* 0x000fe20000000004 */
[----:B0-----:R-:W-:-:S06]  /*43c0*/  IMAD.MOV.U32 R37, RZ, RZ, R63 ;  /* 0x000000ffff257224 */ /* 0x001fcc00078e003f */
[----:B------:R0:W-:Y:S04]  /*43d0*/  STS.64 [R3+0x70], R4 ;  /* 0x0000700403007388 */ /* 0x0001e80000000a00 */
.L_x_1:
[----:B------:R-:W-:Y:S05]  /*43e0*/  WARPSYNC.ALL ;  /* 0x0000000000007948 */ /* 0x000fea0003800000 */
[----:B------:R-:W-:Y:S01]  /*43f0*/  BAR.SYNC.DEFER_BLOCKING 0x0 ;  /* 0x0000000000007b1d */ /* 0x000fe20000010000 */
[----:B------:R-:W-:Y:S02]  /*4400*/  IMAD.MOV.U32 R65, RZ, RZ, R29 ;  /* 0x000000ffff417224 */ /* 0x000fe400078e001d */
[----:B------:R-:W-:Y:S02]  /*4410*/  IMAD.MOV.U32 R63, RZ, RZ, R31 ;  /* 0x000000ffff3f7224 */ /* 0x000fe400078e001f */
[----:B------:R-:W-:-:S02]  /*4420*/  IMAD.MOV.U32 R6, RZ, RZ, R26 ;  /* 0x000000ffff067224 */ /* 0x000fc400078e001a */
[----:B------:R-:W-:-:S07]  /*4430*/  IMAD.MOV.U32 R29, RZ, RZ, R37 ;  /* 0x000000ffff1d7224 */ /* 0x000fce00078e0025 */
.L_x_2:
[----:B------:R-:W-:Y:S01]  /*4440*/  ISETP.NE.AND P0, PT, R27, RZ, PT ;  /* 0x000000ff1b00720c */ /* 0x000fe20003f05270 */
[----:B------:R-:W-:Y:S01]  /*4450*/  IMAD.MOV.U32 R37, RZ, RZ, R29 ;  /* 0x000000ffff257224 */ /* 0x000fe200078e001d */
[----:B------:R-:W-:Y:S01]  /*4460*/  MOV R26, R6 ;  /* 0x00000006001a7202 */ /* 0x000fe20000000f00 */
[----:B------:R-:W-:Y:S02]  /*4470*/  IMAD.MOV.U32 R31, RZ, RZ, R63 ;  /* 0x000000ffff1f7224 */ /* 0x000fe400078e003f */
[----:B------:R-:W-:-:S08]  /*4480*/  IMAD.MOV.U32 R29, RZ, RZ, R65 ;  /* 0x000000ffff1d7224 */ /* 0x000fd000078e0041 */
[----:B------:R-:W-:Y:S05]  /*4490*/  @P0 BRA `(.L_x_61) ;  /* 0xffffffc800240947 */ /* 0x000fea000383ffff */
[----:B------:R-:W1:Y:S01]  /*44a0*/  S2R R0, SR_TID.X ;  /* 0x0000000000007919 */ /* 0x000e620000002100 */
[----:B------:R-:W-:Y:S05]  /*44b0*/  WARPSYNC.ALL ;  /* 0x0000000000007948 */ /* 0x000fea0003800000 */
[----:B------:R-:W-:Y:S01]  /*44c0*/  BAR.SYNC.DEFER_BLOCKING 0x0 ;  /* 0x0000000000007b1d */ /* 0x000fe20000010000 */
[----:B-1----:R-:W-:-:S13]  /*44d0*/  ISETP.NE.AND P0, PT, R0, RZ, PT ;  /* 0x000000ff0000720c */ /* 0x002fda0003f05270 */
[----:B------:R-:W-:Y:S05]  /*44e0*/  @P0 BRA `(.L_x_62) ;  /* 0x0000002000680947 */ /* 0x000fea0003800000 */
[----:B0-----:R-:W0:Y:S01]  /*44f0*/  S2R R3, SR_CgaCtaId ;  /* 0x0000000000037919 */ /* 0x001e220000008800 */
[----:B------:R-:W-:Y:S01]  /*4500*/  MOV R0, 0x400 ;  /* 0x0000040000007802 */ /* 0x000fe20000000f00 */
[----:B------:R-:W-:Y:S01]  /*4510*/  BSSY.RECONVERGENT B6, `(.L_x_63) ;  /* 0x0000146000067945 */ /* 0x000fe20003800200 */
[----:B------:R-:W-:Y:S02]  /*4520*/  IMAD.MOV.U32 R22, RZ, RZ, 0x78 ;  /* 0x00000078ff167424 */ /* 0x000fe400078e00ff */
[----:B0-----:R-:W-:-:S07]  /*4530*/  LEA R23, R3, R0, 0x18 ;  /* 0x0000000003177211 */ /* 0x001fce00078ec0ff */
.L_x_96:
[----:B------:R-:W-:Y:S01]  /*4540*/  IADD3 R19, PT, PT, R23, R22, RZ ;  /* 0x0000001617137210 */ /* 0x000fe20007ffe0ff */
[----:B------:R-:W0:Y:S01]  /*4550*/  LDCU UR4, c[0x0][0x2f8] ;  /* 0x00005f00ff0477ac */ /* 0x000e220008000800 */
[----:B------:R-:W-:Y:S01]  /*4560*/  MOV R2, 0x0 ;  /* 0x0000000000027802 */ /* 0x000fe20000000f00 */
[----:B------:R-:W-:Y:S01]  /*4570*/  VIADD R22, R22, 0xf0 ;  /* 0x000000f016167836 */ /* 0x000fe20000000000 */
[----:B------:R-:W-:Y:S01]  /*4580*/  MOV R6, R18 ;  /* 0x0000001200067202 */ /* 0x000fe20000000f00 */
[----:B------:R-:W1:Y:S01]  /*4590*/  LDS.64 R8, [R19+-0x8] ;  /* 0xfffff80013087984 */ /* 0x000e620000000a00 */
[----:B------:R2:W3:Y:S01]  /*45a0*/  LDC.64 R10, c[0x4][R2] ;  /* 0x01000000020a7b82 */ /* 0x0004e20000000a00 */
[----:B------:R-:W-:Y:S01]  /*45b0*/  IMAD.MOV.U32 R7, RZ, RZ, R16 ;  /* 0x000000ffff077224 */ /* 0x000fe200078e0010 */
[----:B------:R-:W-:-:S04]  /*45c0*/  ISETP.NE.AND P0, PT, R22, 0x2f58, PT ;  /* 0x00002f581600780c */ /* 0x000fc80003f05270 */
[----:B------:R-:W-:Y:S01]  /*45d0*/  P2R R24, PR, RZ, 0x1 ;  /* 0x00000001ff187803 */ /* 0x000fe20000000000 */
[----:B0-----:R-:W-:Y:S01]  /*45e0*/  VIADD R17, R18, -UR4 ;  /* 0x8000000412117c36 */ /* 0x001fe20008000000 */
[----:B------:R-:W0:Y:S02]  /*45f0*/  LDCU.64 UR4, c[0x4][0x48] ;  /* 0x01000900ff0477ac */ /* 0x000e240008000a00 */
[----:B0-----:R-:W-:Y:S02]  /*4600*/  IMAD.U32 R4, RZ, RZ, UR4 ;  /* 0x00000004ff047e24 */ /* 0x001fe4000f8e00ff */
[----:B------:R-:W-:Y:S01]  /*4610*/  IMAD.U32 R5, RZ, RZ, UR5 ;  /* 0x00000005ff057e24 */ /* 0x000fe2000f8e00ff */
[----:B-1----:R2:W-:Y:S06]  /*4620*/  STL.64 [R17], R8 ;  /* 0x0000000811007387 */ /* 0x0025ec0000100a00 */
[----:B------:R-:W-:-:S07]  /*4630*/  LEPC R20, `(.L_x_64) ;  /* 0x000000001014794e */ /* 0x000fce0000000000 */
[----:B--23--:R-:W-:Y:S05]  /*4640*/  CALL.ABS.NOINC R10 ;  /* 0x000000000a007343 */ /* 0x00cfea0003c00000 */
.L_x_64:
[----:B------:R-:W0:Y:S01]  /*4650*/  LDS.64 R8, [R19+-0x78] ;  /* 0xffff880013087984 */ /* 0x000e220000000a00 */
[----:B------:R1:W2:Y:S01]  /*4660*/  LDC.64 R10, c[0x4][R2] ;  /* 0x01000000020a7b82 */ /* 0x0002a20000000a00 */
[----:B------:R-:W3:Y:S01]  /*4670*/  LDCU.64 UR4, c[0x4][0x50] ;  /* 0x01000a00ff0477ac */ /* 0x000ee20008000a00 */
[----:B------:R-:W-:Y:S01]  /*4680*/  IMAD.MOV.U32 R6, RZ, RZ, R18 ;  /* 0x000000ffff067224 */ /* 0x000fe200078e0012 */
[----:B------:R-:W-:Y:S01]  /*4690*/  MOV R7, R16 ;  /* 0x0000001000077202 */ /* 0x000fe20000000f00 */
[----:B---3--:R-:W-:Y:S02]  /*46a0*/  IMAD.U32 R4, RZ, RZ, UR4 ;  /* 0x00000004ff047e24 */ /* 0x008fe4000f8e00ff */
[----:B------:R-:W-:Y:S01]  /*46b0*/  IMAD.U32 R5, RZ, RZ, UR5 ;  /* 0x00000005ff057e24 */ /* 0x000fe2000f8e00ff */
[----:B0-----:R1:W-:Y:S06]  /*46c0*/  STL.64 [R17], R8 ;  /* 0x0000000811007387 */ /* 0x0013ec0000100a00 */
[----:B------:R-:W-:-:S07]  /*46d0*/  LEPC R20, `(.L_x_65) ;  /* 0x000000001014794e */ /* 0x000fce0000000000 */
[----:B-12---:R-:W-:Y:S05]  /*46e0*/  CALL.ABS.NOINC R10 ;  /* 0x000000000a007343 */ /* 0x006fea0003c00000 */
.L_x_65:
[----:B------:R-:W0:Y:S01]  /*46f0*/  LDS.64 R8, [R19+-0x70] ;  /* 0xffff900013087984 */ /* 0x000e220000000a00 */
[----:B------:R1:W2:Y:S01]  /*4700*/  LDC.64 R10, c[0x4][R2] ;  /* 0x01000000020a7b82 */ /* 0x0002a20000000a00 */
[----:B------:R-:W3:Y:S01]  /*4710*/  LDCU.64 UR4, c[0x4][0x50] ;  /* 0x01000a00ff0477ac */ /* 0x000ee20008000a00 */
[----:B------:R-:W-:Y:S02]  /*4720*/  IMAD.MOV.U32 R6, RZ, RZ, R18 ;  /* 0x000000ffff067224 */ /* 0x000fe400078e0012 */
[----:B------:R-:W-:Y:S02]  /*4730*/  IMAD.MOV.U32 R7, RZ, RZ, R16 ;  /* 0x000000ffff077224 */ /* 0x000fe400078e0010 */
[----:B---3--:R-:W-:Y:S02]  /*4740*/  IMAD.U32 R4, RZ, RZ, UR4 ;  /* 0x00000004ff047e24 */ /* 0x008fe4000f8e00ff */
[----:B------:R-:W-:Y:S01]  /*4750*/  IMAD.U32 R5, RZ, RZ, UR5 ;  /* 0x00000005ff057e24 */ /* 0x000fe2000f8e00ff */
[----:B0-----:R1:W-:Y:S06]  /*4760*/  STL.64 [R17], R8 ;  /* 0x0000000811007387 */ /* 0x0013ec0000100a00 */
[----:B------:R-:W-:-:S07]  /*4770*/  LEPC R20, `(.L_x_66) ;  /* 0x000000001014794e */ /* 0x000fce0000000000 */
[----:B-12---:R-:W-:Y:S05]  /*4780*/  CALL.ABS.NOINC R10 ;  /* 0x000000000a007343 */ /* 0x006fea0003c00000 */
.L_x_66:
[----:B------:R-:W0:Y:S01]  /*4790*/  LDS.64 R8, [R19+-0x68] ;  /* 0xffff980013087984 */ /* 0x000e220000000a00 */
[----:B------:R1:W2:Y:S01]  /*47a0*/  LDC.64 R10, c[0x4][R2] ;  /* 0x01000000020a7b82 */ /* 0x0002a20000000a00 */
[----:B------:R-:W3:Y:S01]  /*47b0*/  LDCU.64 UR4, c[0x4][0x50] ;  /* 0x01000a00ff0477ac */ /* 0x000ee20008000a00 */
[----:B------:R-:W-:Y:S02]  /*47c0*/  IMAD.MOV.U32 R6, RZ, RZ, R18 ;  /* 0x000000ffff067224 */ /* 0x000fe400078e0012 */
[----:B------:R-:W-:Y:S01]  /*47d0*/  IMAD.MOV.U32 R7, RZ, RZ, R16 ;  /* 0x000000ffff077224 */ /* 0x000fe200078e0010 */
[----:B---3--:R-:W-:Y:S01]  /*47e0*/  MOV R4, UR4 ;  /* 0x0000000400047c02 */ /* 0x008fe20008000f00 */
[----:B------:R-:W-:Y:S01]  /*47f0*/  IMAD.U32 R5, RZ, RZ, UR5 ;  /* 0x00000005ff057e24 */ /* 0x000fe2000f8e00ff */
[----:B0-----:R1:W-:Y:S06]  /*4800*/  STL.64 [R17], R8 ;  /* 0x0000000811007387 */ /* 0x0013ec0000100a00 */
[----:B------:R-:W-:-:S07]  /*4810*/  LEPC R20, `(.L_x_67) ;  /* 0x000000001014794e */ /* 0x000fce0000000000 */
[----:B-12---:R-:W-:Y:S05]  /*4820*/  CALL.ABS.NOINC R10 ;  /* 0x000000000a007343 */ /* 0x006fea0003c00000 */
.L_x_67:
[----:B------:R-:W0:Y:S01]  /*4830*/  LDS.64 R8, [R19+-0x60] ;  /* 0xffffa00013087984 */ /* 0x000e220000000a00 */
[----:B------:R1:W2:Y:S01]  /*4840*/  LDC.64 R10, c[0x4][R2] ;  /* 0x01000000020a7b82 */ /* 0x0002a20000000a00 */
[----:B------:R-:W3:Y:S01]  /*4850*/  LDCU.64 UR4, c[0x4][0x50] ;  /* 0x01000a00ff0477ac */ /* 0x000ee20008000a00 */
[----:B------:R-:W-:Y:S02]  /*4860*/  IMAD.MOV.U32 R6, RZ, RZ, R18 ;  /* 0x000000ffff067224 */ /* 0x000fe400078e0012 */
[----:B------:R-:W-:Y:S02]  /*4870*/  IMAD.MOV.U32 R7, RZ, RZ, R16 ;  /* 0x000000ffff077224 */ /* 0x000fe400078e0010 */
[----:B---3--:R-:W-:Y:S01]  /*4880*/  IMAD.U32 R4, RZ, RZ, UR4 ;  /* 0x00000004ff047e24 */ /* 0x008fe2000f8e00ff */
[----:B------:R-:W-:Y:S01]  /*4890*/  MOV R5, UR5 ;  /* 0x0000000500057c02 */ /* 0x000fe20008000f00 */
[----:B0-----:R1:W-:Y:S06]  /*48a0*/  STL.64 [R17], R8 ;  /* 0x0000000811007387 */ /* 0x0013ec0000100a00 */
[----:B------:R-:W-:-:S07]  /*48b0*/  LEPC R20, `(.L_x_68) ;  /* 0x000000001014794e */ /* 0x000fce0000000000 */
[----:B-12---:R-:W-:Y:S05]  /*48c0*/  CALL.ABS.NOINC R10 ;  /* 0x000000000a007343 */ /* 0x006fea0003c00000 */
.L_x_68:
[----:B------:R-:W0:Y:S01]  /*48d0*/  LDS.64 R8, [R19+-0x58] ;  /* 0xffffa80013087984 */ /* 0x000e220000000a00 */
[----:B------:R1:W2:Y:S01]  /*48e0*/  LDC.64 R10, c[0x4][R2] ;  /* 0x01000000020a7b82 */ /* 0x0002a20000000a00 */
[----:B------:R-:W3:Y:S01]  /*48f0*/  LDCU.64 UR4, c[0x4][0x50] ;  /* 0x01000a00ff0477ac */ /* 0x000ee20008000a00 */
[----:B------:R-:W-:Y:S01]  /*4900*/  MOV R6, R18 ;  /* 0x0000001200067202 */ /* 0x000fe20000000f00 */
[----:B------:R-:W-:Y:S02]  /*4910*/  IMAD.MOV.U32 R7, RZ, RZ, R16 ;  /* 0x000000ffff077224 */ /* 0x000fe400078e0010 */
[----:B---3--:R-:W-:Y:S02]  /*4920*/  IMAD.U32 R4, RZ, RZ, UR4 ;  /* 0x00000004ff047e24 */ /* 0x008fe4000f8e00ff */
[----:B------:R-:W-:Y:S01]  /*4930*/  IMAD.U32 R5, RZ, RZ, UR5 ;  /* 0x00000005ff057e24 */ /* 0x000fe2000f8e00ff */
[----:B0-----:R1:W-:Y:S06]  /*4940*/  STL.64 [R17], R8 ;  /* 0x0000000811007387 */ /* 0x0013ec0000100a00 */
[----:B------:R-:W-:-:S07]  /*4950*/  LEPC R20, `(.L_x_69) ;  /* 0x000000001014794e */ /* 0x000fce0000000000 */
[----:B-12---:R-:W-:Y:S05]  /*4960*/  CALL.ABS.NOINC R10 ;  /* 0x000000000a007343 */ /* 0x006fea0003c00000 */
.L_x_69:
        /* <DEDUP_REMOVED lines=10> */
.L_x_70:
        /* <DEDUP_REMOVED lines=10> */
.L_x_71:
        /* <DEDUP_REMOVED lines=10> */
.L_x_72:
        /* <DEDUP_REMOVED lines=10> */
.L_x_73:
        /* <DEDUP_REMOVED lines=10> */
.L_x_74:
        /* <DEDUP_REMOVED lines=10> */
.L_x_75:
        /* <DEDUP_REMOVED lines=10> */
.L_x_76:
        /* <DEDUP_REMOVED lines=10> */
.L_x_77:
        /* <DEDUP_REMOVED lines=10> */
.L_x_78:
[----:B------:R0:W1:Y:S01]  /*4f10*/  LDC.64 R8, c[0x4][R2] ;  /* 0x0100000002087b82 */ /* 0x0000620000000a00 */
[----:B------:R-:W2:Y:S01]  /*4f20*/  LDCU.64 UR4, c[0x4][0x58] ;  /* 0x01000b00ff0477ac */ /* 0x000ea20008000a00 */
[----:B------:R-:W-:Y:S01]  /*4f30*/  CS2R R6, SRZ ;  /* 0x0000000000067805 */ /* 0x000fe2000001ff00 */
[----:B--2---:R-:W-:Y:S02]  /*4f40*/  IMAD.U32 R4, RZ, RZ, UR4 ;  /* 0x00000004ff047e24 */ /* 0x004fe4000f8e00ff */
[----:B0-----:R-:W-:-:S07]  /*4f50*/  IMAD.U32 R5, RZ, RZ, UR5 ;  /* 0x00000005ff057e24 */ /* 0x001fce000f8e00ff */
[----:B------:R-:W-:-:S07]  /*4f60*/  LEPC R20, `(.L_x_79) ;  /* 0x000000001014794e */ /* 0x000fce0000000000 */
[----:B-1----:R-:W-:Y:S05]  /*4f70*/  CALL.ABS.NOINC R8 ;  /* 0x0000000008007343 */ /* 0x002fea0003c00000 */
.L_x_79:
[----:B------:R-:W0:Y:S01]  /*4f80*/  LDS.64 R8, [R19+0x70] ;  /* 0x0000700013087984 */ /* 0x000e220000000a00 */
        /* <DEDUP_REMOVED lines=9> */
.L_x_80:
[----:B------:R-:W0:Y:S01]  /*5020*/  LDS.64 R8, [R19] ;  /* 0x0000000013087984 */ /* 0x000e220000000a00 */
        /* <DEDUP_REMOVED lines=9> */
.L_x_81:
[----:B------:R-:W0:Y:S01]  /*50c0*/  LDS.64 R8, [R19+0x8] ;  /* 0x0000080013087984 */ /* 0x000e220000000a00 */
        /* <DEDUP_REMOVED lines=9> */
.L_x_82:
[----:B------:R-:W0:Y:S01]  /*5160*/  LDS.64 R8, [R19+0x10] ;  /* 0x0000100013087984 */ /* 0x000e220000000a00 */
        /* <DEDUP_REMOVED lines=9> */
.L_x_83:
[----:B------:R-:W0:Y:S01]  /*5200*/  LDS.64 R8, [R19+0x18] ;  /* 0x0000180013087984 */ /* 0x000e220000000a00 */
        /* <DEDUP_REMOVED lines=9> */
.L_x_84:
        /* <DEDUP_REMOVED lines=10> */
.L_x_85:
[----:B------:R-:W0:Y:S01]  /*5340*/  LDS.64 R8, [R19+0x28] ;  /* 0x0000280013087984 */ /* 0x000e220000000a00 */
        /* <DEDUP_REMOVED lines=9> */
.L_x_86:
        /* <DEDUP_REMOVED lines=10> */
.L_x_87:
        /* <DEDUP_REMOVED lines=10> */
.L_x_88:
        /* <DEDUP_REMOVED lines=10> */
.L_x_89:
        /* <DEDUP_REMOVED lines=10> */
.L_x_90:
        /* <DEDUP_REMOVED lines=10> */
.L_x_91:
        /* <DEDUP_REMOVED lines=10> */
.L_x_92:
        /* <DEDUP_REMOVED lines=10> */
.L_x_93:
        /* <DEDUP_REMOVED lines=10> */
.L_x_94:
[----:B------:R0:W1:Y:S01]  /*58e0*/  LDC.64 R8, c[0x4][R2] ;  /* 0x0100000002087b82 */ /* 0x0000620000000a00 */
[----:B------:R-:W2:Y:S01]  /*58f0*/  LDCU.64 UR4, c[0x4][0x58] ;  /* 0x01000b00ff0477ac */ /* 0x000ea20008000a00 */
[----:B------:R-:W-:Y:S02]  /*5900*/  CS2R R6, SRZ ;  /* 0x0000000000067805 */ /* 0x000fe4000001ff00 */
[----:B--2---:R-:W-:Y:S01]  /*5910*/  MOV R4, UR4 ;  /* 0x0000000400047c02 */ /* 0x004fe20008000f00 */
[----:B0-----:R-:W-:-:S07]  /*5920*/  IMAD.U32 R5, RZ, RZ, UR5 ;  /* 0x00000005ff057e24 */ /* 0x001fce000f8e00ff */
[----:B------:R-:W-:-:S07]  /*5930*/  LEPC R20, `(.L_x_95) ;  /* 0x000000001014794e */ /* 0x000fce0000000000 */
[----:B-1----:R-:W-:Y:S05]  /*5940*/  CALL.ABS.NOINC R8 ;  /* 0x0000000008007343 */ /* 0x002fea0003c00000 */
.L_x_95:
[----:B------:R-:W-:-:S13]  /*5950*/  ISETP.NE.AND P6, PT, R24, RZ, PT ;  /* 0x000000ff1800720c */ /* 0x000fda0003fc5270 */
[----:B------:R-:W-:Y:S05]  /*5960*/  @P6 BRA `(.L_x_96) ;  /* 0xffffffe800f46947 */ /* 0x000fea000383ffff */
[----:B------:R-:W-:Y:S05]  /*5970*/  BSYNC.RECONVERGENT B6 ;  /* 0x0000000000067941 */ /* 0x000fea0003800200 */
.L_x_63:
[----:B------:R0:W1:Y:S01]  /*5980*/  LDC.64 R8, c[0x4][R2] ;  /* 0x0100000002087b82 */ /* 0x0000620000000a00 */
[----:B------:R-:W2:Y:S01]  /*5990*/  LDCU.64 UR4, c[0x4][0x68] ;  /* 0x01000d00ff0477ac */ /* 0x000ea20008000a00 */
[----:B------:R-:W-:Y:S01]  /*59a0*/  CS2R R6, SRZ ;  /* 0x0000000000067805 */ /* 0x000fe2000001ff00 */
[----:B--2---:R-:W-:Y:S02]  /*59b0*/  IMAD.U32 R4, RZ, RZ, UR4 ;  /* 0x00000004ff047e24 */ /* 0x004fe4000f8e00ff */
[----:B0-----:R-:W-:-:S07]  /*59c0*/  IMAD.U32 R5, RZ, RZ, UR5 ;  /* 0x00000005ff057e24 */ /* 0x001fce000f8e00ff */
[----:B------:R-:W-:-:S07]  /*59d0*/  LEPC R20, `(.L_x_97) ;  /* 0x000000001014794e */ /* 0x000fce0000000000 */
[----:B-1----:R-:W-:Y:S05]  /*59e0*/  CALL.ABS.NOINC R8 ;  /* 0x0000000008007343 */ /* 0x002fea0003c00000 */
.L_x_97:
[----:B------:R-:W-:Y:S02]  /*59f0*/  HFMA2 R5, -RZ, RZ, 0, 5.900859832763671875e-06 ;  /* 0x00000063ff057431 */ /* 0x000fe400000001ff */
[----:B------:R-:W-:Y:S01]  /*5a00*/  IMAD.MOV.U32 R4, RZ, RZ, RZ ;  /* 0x000000ffff047224 */ /* 0x000fe200078e00ff */
[----:B------:R-:W-:Y:S01]  /*5a10*/  MOV R20, 0x5a40 ;  /* 0x00005a4000147802 */ /* 0x000fe20000000f00 */
[----:B------:R-:W-:-:S07]  /*5a20*/  IMAD.MOV.U32 R21, RZ, RZ, 0x0 ;  /* 0x00000000ff157424 */ /* 0x000fce00078e00ff */
[----:B------:R-:W-:Y:S05]  /*5a30*/  CALL.REL.NOINC `($_Z16geneticAlgorithmP17curandStateXORWOW$_Z9quickSortP10Chromosomeii) ;  /* 0x0000000c00207944 */ /* 0x000fea0003c00000 */
[----:B------:R-:W0:Y:S01]  /*5a40*/  S2UR UR5, SR_CgaCtaId ;  /* 0x00000000000579c3 */ /* 0x000e220000008800 */
[----:B------:R-:W-:Y:S01]  /*5a50*/  UMOV UR4, 0x400 ;  /* 0x0000040000047882 */ /* 0x000fe20000000000 */
[----:B------:R-:W-:-:S04]  /*5a60*/  IADD3 R18, P0, PT, R18, 0x8, RZ ;  /* 0x0000000812127810 */ /* 0x000fc80007f1e0ff */
[----:B------:R-:W-:Y:S01]  /*5a70*/  MOV R6, R18 ;  /* 0x0000001200067202 */ /* 0x000fe20000000f00 */
[----:B------:R-:W-:Y:S01]  /*5a80*/  IMAD.X R16, RZ, RZ, R16, P0 ;  /* 0x000000ffff107224 */ /* 0x000fe200000e0610 */
[----:B------:R1:W2:Y:S03]  /*5a90*/  LDC.64 R10, c[0x4][R2] ;  /* 0x01000000020a7b82 */ /* 0x0002a60000000a00 */
[----:B------:R-:W-:Y:S01]  /*5aa0*/  IMAD.MOV.U32 R7, RZ, RZ, R16 ;  /* 0x000000ffff077224 */ /* 0x000fe200078e0010 */
[----:B0-----:R-:W-:-:S09]  /*5ab0*/  ULEA UR4, UR5, UR4, 0x18 ;  /* 0x0000000405047291 */ /* 0x001fd2000f8ec0ff */
[----:B------:R-:W0:Y:S02]  /*5ac0*/  LDS.64 R8, [UR4] ;  /* 0x00000004ff087984 */ /* 0x000e240008000a00 */
[----:B------:R-:W3:Y:S02]  /*5ad0*/  LDCU.64 UR4, c[0x4][0x70] ;  /* 0x01000e00ff0477ac */ /* 0x000ee40008000a00 */
[----:B---3--:R-:W-:Y:S02]  /*5ae0*/  IMAD.U32 R4, RZ, RZ, UR4 ;  /* 0x00000004ff047e24 */ /* 0x008fe4000f8e00ff */
[----:B------:R-:W-:Y:S01]  /*5af0*/  IMAD.U32 R5, RZ, RZ, UR5 ;  /* 0x00000005ff057e24 */ /* 0x000fe2000f8e00ff */
[----:B0-2---:R1:W-:Y:S06]  /*5b00*/  STL.64 [R1+0x8], R8 ;  /* 0x0000080801007387 */ /* 0x0053ec0000100a00 */
[----:B------:R-:W-:-:S07]  /*5b10*/  LEPC R20, `(.L_x_98) ;  /* 0x000000001014794e */ /* 0x000fce0000000000 */
[----:B-1----:R-:W-:Y:S05]  /*5b20*/  CALL.ABS.NOINC R10 ;  /* 0x000000000a007343 */ /* 0x002fea0003c00000 */
.L_x_98:
[----:B------:R-:W0:Y:S01]  /*5b30*/  S2UR UR5, SR_CgaCtaId ;  /* 0x00000000000579c3 */ /* 0x000e220000008800 */
[----:B------:R-:W-:Y:S01]  /*5b40*/  UMOV UR4, 0x400 ;  /* 0x0000040000047882 */ /* 0x000fe20000000000 */
[----:B------:R-:W-:Y:S01]  /*5b50*/  IMAD.MOV.U32 R6, RZ, RZ, R18 ;  /* 0x000000ffff067224 */ /* 0x000fe200078e0012 */
[----:B------:R-:W-:-:S05]  /*5b60*/  MOV R7, R16 ;  /* 0x0000001000077202 */ /* 0x000fca0000000f00 */
[----:B------:R1:W2:Y:S01]  /*5b70*/  LDC.64 R10, c[0x4][R2] ;  /* 0x01000000020a7b82 */ /* 0x0002a20000000a00 */
[----:B0-----:R-:W-:-:S09]  /*5b80*/  ULEA UR4, UR5, UR4, 0x18 ;  /* 0x0000000405047291 */ /* 0x001fd2000f8ec0ff */
[----:B------:R-:W0:Y:S02]  /*5b90*/  LDS.64 R8, [UR4+0x8] ;  /* 0x00000804ff087984 */ /* 0x000e240008000a00 */
[----:B------:R-:W3:Y:S02]  /*5ba0*/  LDCU.64 UR4, c[0x4][0x70] ;  /* 0x01000e00ff0477ac */ /* 0x000ee40008000a00 */
[----:B---3--:R-:W-:Y:S02]  /*5bb0*/  IMAD.U32 R4, RZ, RZ, UR4 ;  /* 0x00000004ff047e24 */ /* 0x008fe4000f8e00ff */
[----:B------:R-:W-:Y:S01]  /*5bc0*/  IMAD.U32 R5, RZ, RZ, UR5 ;  /* 0x00000005ff057e24 */ /* 0x000fe2000f8e00ff */
[----:B0-2---:R1:W-:Y:S06]  /*5bd0*/  STL.64 [R1+0x8], R8 ;  /* 0x0000080801007387 */ /* 0x0053ec0000100a00 */
[----:B------:R-:W-:-:S07]  /*5be0*/  LEPC R20, `(.L_x_99) ;  /* 0x000000001014794e */ /* 0x000fce0000000000 */
[----:B-1----:R-:W-:Y:S05]  /*5bf0*/  CALL.ABS.NOINC R10 ;  /* 0x000000000a007343 */ /* 0x002fea0003c00000 */
.L_x_99:
[----:B------:R-:W0:Y:S01]  /*5c00*/  S2UR UR5, SR_CgaCtaId ;  /* 0x00000000000579c3 */ /* 0x000e220000008800 */
[----:B------:R-:W-:Y:S01]  /*5c10*/  UMOV UR4, 0x400 ;  /* 0x0000040000047882 */ /* 0x000fe20000000000 */
[----:B------:R-:W-:Y:S02]  /*5c20*/  IMAD.MOV.U32 R6, RZ, RZ, R18 ;  /* 0x000000ffff067224 */ /* 0x000fe400078e0012 */
[----:B------:R-:W-:-:S04]  /*5c30*/  IMAD.MOV.U32 R7, RZ, RZ, R16 ;  /* 0x000000ffff077224 */ /* 0x000fc800078e0010 */
        /* <DEDUP_REMOVED lines=9> */
.L_x_100:
        /* <DEDUP_REMOVED lines=8> */
[----:B---3--:R-:W-:Y:S01]  /*5d50*/  MOV R4, UR4 ;  /* 0x0000000400047c02 */ /* 0x008fe20008000f00 */
[----:B------:R-:W-:Y:S01]  /*5d60*/  IMAD.U32 R5, RZ, RZ, UR5 ;  /* 0x00000005ff057e24 */ /* 0x000fe2000f8e00ff */
[----:B0-2---:R1:W-:Y:S06]  /*5d70*/  STL.64 [R1+0x8], R8 ;  /* 0x0000080801007387 */ /* 0x0053ec0000100a00 */
[----:B------:R-:W-:-:S07]  /*5d80*/  LEPC R20, `(.L_x_101) ;  /* 0x000000001014794e */ /* 0x000fce0000000000 */
[----:B-1----:R-:W-:Y:S05]  /*5d90*/  CALL.ABS.NOINC R10 ;  /* 0x000000000a007343 */ /* 0x002fea0003c00000 */
.L_x_101:
        /* <DEDUP_REMOVED lines=8> */
[----:B---3--:R-:W-:Y:S01]  /*5e20*/  IMAD.U32 R4, RZ, RZ, UR4 ;  /* 0x00000004ff047e24 */ /* 0x008fe2000f8e00ff */
[----:B------:R-:W-:Y:S01]  /*5e30*/  MOV R5, UR5 ;  /* 0x0000000500057c02 */ /* 0x000fe20008000f00 */
[----:B0-2---:R1:W-:Y:S06]  /*5e40*/  STL.64 [R1+0x8], R8 ;  /* 0x0000080801007387 */ /* 0x0053ec0000100a00 */
[----:B------:R-:W-:-:S07]  /*5e50*/  LEPC R20, `(.L_x_102) ;  /* 0x000000001014794e */ /* 0x000fce0000000000 */
[----:B-1----:R-:W-:Y:S05]  /*5e60*/  CALL.ABS.NOINC R10 ;  /* 0x000000000a007343 */ /* 0x002fea0003c00000 */
.L_x_102:
[----:B------:R-:W0:Y:S01]  /*5e70*/  S2UR UR5, SR_CgaCtaId ;  /* 0x00000000000579c3 */ /* 0x000e220000008800 */
[----:B------:R-:W-:Y:S01]  /*5e80*/  UMOV UR4, 0x400 ;  /* 0x0000040000047882 */ /* 0x000fe20000000000 */
[----:B------:R-:W-:Y:S01]  /*5e90*/  MOV R6, R18 ;  /* 0x0000001200067202 */ /* 0x000fe20000000f00 */
[----:B------:R-:W-:-:S05]  /*5ea0*/  IMAD.MOV.U32 R7, RZ, RZ, R16 ;  /* 0x000000ffff077224 */ /* 0x000fca00078e0010 */
        /* <DEDUP_REMOVED lines=9> */
.L_x_103:
        /* <DEDUP_REMOVED lines=13> */
.L_x_104:
        /* <DEDUP_REMOVED lines=13> */
.L_x_105:
        /* <DEDUP_REMOVED lines=13> */
.L_x_106:
        /* <DEDUP_REMOVED lines=13> */
.L_x_107:
        /* <DEDUP_REMOVED lines=13> */
.L_x_108:
        /* <DEDUP_REMOVED lines=13> */
.L_x_109:
        /* <DEDUP_REMOVED lines=13> */
.L_x_110:
        /* <DEDUP_REMOVED lines=13> */
.L_x_111:
[----:B------:R-:W0:Y:S01]  /*65c0*/  S2UR UR5, SR_CgaCtaId ;  /* 0x00000000000579c3 */ /* 0x000e220000008800 */
[----:B------:R-:W-:Y:S01]  /*65d0*/  UMOV UR4, 0x400 ;  /* 0x0000040000047882 */ /* 0x000fe20000000000 */
[----:B------:R-:W-:Y:S02]  /*65e0*/  IMAD.MOV.U32 R6, RZ, RZ, R18 ;  /* 0x000000ffff067224 */ /* 0x000fe400078e0012 */
[----:B------:R-:W-:-:S04]  /*65f0*/  IMAD.MOV.U32 R7, RZ, RZ, R16 ;  /* 0x000000ffff077224 */ /* 0x000fc800078e0010 */
[----:B------:R-:W1:Y:S01]  /*6600*/  LDC.64 R2, c[0x4][R2] ;  /* 0x0100000002027b82 */ /* 0x000e620000000a00 */
[----:B0-----:R-:W-:-:S09]  /*6610*/  ULEA UR4, UR5, UR4, 0x18 ;  /* 0x0000000405047291 */ /* 0x001fd2000f8ec0ff */
[----:B------:R-:W0:Y:S02]  /*6620*/  LDS.64 R8, [UR4+0x70] ;  /* 0x00007004ff087984 */ /* 0x000e240008000a00 */
[----:B------:R-:W2:Y:S02]  /*6630*/  LDCU.64 UR4, c[0x4][0x78] ;  /* 0x01000f00ff0477ac */ /* 0x000ea40008000a00 */
[----:B--2---:R-:W-:Y:S01]  /*6640*/  IMAD.U32 R4, RZ, RZ, UR4 ;  /* 0x00000004ff047e24 */ /* 0x004fe2000f8e00ff */
[----:B------:R-:W-:Y:S01]  /*6650*/  MOV R5, UR5 ;  /* 0x0000000500057c02 */ /* 0x000fe20008000f00 */
[----:B01----:R0:W-:Y:S06]  /*6660*/  STL.64 [R1+0x8], R8 ;  /* 0x0000080801007387 */ /* 0x0031ec0000100a00 */
[----:B------:R-:W-:-:S07]  /*6670*/  LEPC R20, `(.L_x_62) ;  /* 0x000000001014794e */ /* 0x000fce0000000000 */
[----:B0-----:R-:W-:Y:S05]  /*6680*/  CALL.ABS.NOINC R2 ;  /* 0x0000000002007343 */ /* 0x001fea0003c00000 */
.L_x_62:
[----:B------:R-:W-:Y:S05]  /*6690*/  WARPSYNC.ALL ;  /* 0x0000000000007948 */ /* 0x000fea0003800000 */
[----:B------:R-:W-:Y:S06]  /*66a0*/  BAR.SYNC.DEFER_BLOCKING 0x0 ;  /* 0x0000000000007b1d */ /* 0x000fec0000010000 */
[----:B------:R-:W-:Y:S05]  /*66b0*/  EXIT ;  /* 0x000000000000794d */ /* 0x000fea0003800000 */
        .type           $_Z16geneticAlgorithmP17curandStateXORWOW$_Z9quickSortP10Chromosomeii,@function
        .size           $_Z16geneticAlgorithmP17curandStateXORWOW$_Z9quickSortP10Chromosomeii,($__internal_0_$__cuda_sm20_div_rn_f64_full - $_Z16geneticAlgorithmP17curandStateXORWOW$_Z9quickSortP10Chromosomeii)
$_Z16geneticAlgorithmP17curandStateXORWOW$_Z9quickSortP10Chromosomeii:
[----:B------:R-:W-:-:S05]  /*66c0*/  VIADD R1, R1, 0xffffff68 ;  /* 0xffffff6801017836 */ /* 0x000fca0000000000 */
[----:B------:R-:W-:Y:S04]  /*66d0*/  STL [R1+0x90], R71 ;  /* 0x0000904701007387 */ /* 0x000fe80000100800 */
        /* <DEDUP_REMOVED lines=33> */
[----:B------:R0:W-:Y:S04]  /*68f0*/  STL [R1+0x40], R31 ;  /* 0x0000401f01007387 */ /* 0x0001e80000100800 */
[----:B------:R1:W-:Y:S04]  /*6900*/  STL [R1+0x3c], R30 ;  /* 0x00003c1e01007387 */ /* 0x0003e80000100800 */
[----:B------:R2:W-:Y:S01]  /*6910*/  STL [R1], R2 ;  /* 0x0000000201007387 */ /* 0x0005e20000100800 */
[----:B0-----:R-:W0:Y:S05]  /*6920*/  BMOV.32.CLEAR R31, B6 ;  /* 0x00000000061f7355 */ /* 0x001e2a0000100000 */
[----:B-1----:R-:W1:Y:S05]  /*6930*/  BMOV.32.CLEAR R30, B7 ;  /* 0x00000000071e7355 */ /* 0x002e6a0000100000 */
[----:B------:R-:W-:Y:S01]  /*6940*/  BSSY.RECONVERGENT B6, `(.L_x_112) ;  /* 0x00000a4000067945 */ /* 0x000fe20003800200 */
[----:B--2---:R-:W-:-:S05]  /*6950*/  IMAD.MOV.U32 R2, RZ, RZ, R5 ;  /* 0x000000ffff027224 */ /* 0x004fca00078e0005 */
[----:B------:R-:W-:-:S13]  /*6960*/  ISETP.GE.AND P0, PT, R4, R2, PT ;  /* 0x000000020400720c */ /* 0x000fda0003f06270 */
[----:B01----:R-:W-:Y:S05]  /*6970*/  @P0 BRA `(.L_x_113) ;  /* 0x0000000800800947 */ /* 0x003fea0003800000 */
[----:B------:R-:W0:Y:S01]  /*6980*/  S2UR UR5, SR_CgaCtaId ;  /* 0x00000000000579c3 */ /* 0x000e220000008800 */
[----:B------:R-:W-:Y:S01]  /*6990*/  UMOV UR4, 0x400 ;  /* 0x0000040000047882 */ /* 0x000fe20000000000 */
[----:B------:R-:W-:Y:S01]  /*69a0*/  BSSY.RECONVERGENT B7, `(.L_x_113) ;  /* 0x000009d000077945 */ /* 0x000fe20003800200 */
[----:B0-----:R-:W-:-:S06]  /*69b0*/  ULEA UR4, UR5, UR4, 0x18 ;  /* 0x0000000405047291 */ /* 0x001fcc000f8ec0ff */
[----:B------:R-:W-:-:S07]  /*69c0*/  MOV R17, UR4 ;  /* 0x0000000400117c02 */ /* 0x000fce0008000f00 */
.L_x_118:
[--C-:B------:R-:W-:Y:S01]  /*69d0*/  IMAD R62, R2, 0x78, R17.reuse ;  /* 0x00000078023e7824 */ /* 0x100fe200078e0211 */
[----:B------:R-:W-:Y:S01]  /*69e0*/  BSSY.RECONVERGENT B0, `(.L_x_114) ;  /* 0x000004f000007945 */ /* 0x000fe20003800200 */
[C---:B------:R-:W-:Y:S02]  /*69f0*/  IMAD R17, R4.reuse, 0x78, R17 ;  /* 0x0000007804117824 */ /* 0x040fe400078e0211 */
[----:B------:R-:W-:Y:S02]  /*6a00*/  VIADD R16, R4, 0xffffffff ;  /* 0xffffffff04107836 */ /* 0x000fe40000000000 */
[----:B------:R-:W0:Y:S01]  /*6a10*/  LDS.64 R62, [R62+0x70] ;  /* 0x000070003e3e7984 */ /* 0x000e220000000a00 */
[----:B------:R-:W-:Y:S02]  /*6a20*/  IMAD.MOV.U32 R3, RZ, RZ, R4 ;  /* 0x000000ffff037224 */ /* 0x000fe400078e0004 */
[----:B------:R-:W-:-:S07]  /*6a30*/  VIADD R17, R17, 0x38 ;  /* 0x0000003811117836 */ /* 0x000fce0000000000 */
.L_x_117:
[----:B------:R-:W0:Y:S01]  /*6a40*/  LDS.64 R64, [R17+0x38] ;  /* 0x0000380011407984 */ /* 0x000e220000000a00 */
[----:B------:R-:W-:Y:S01]  /*6a50*/  VIADD R3, R3, 0x1 ;  /* 0x0000000103037836 */ /* 0x000fe20000000000 */
[----:B------:R-:W-:Y:S04]  /*6a60*/  BSSY.RECONVERGENT B1, `(.L_x_115) ;  /* 0x0000044000017945 */ /* 0x000fe80003800200 */
[----:B------:R-:W-:Y:S01]  /*6a70*/  ISETP.GE.AND P1, PT, R3, R2, PT ;  /* 0x000000020300720c */ /* 0x000fe20003f26270 */
[----:B0-----:R-:W-:-:S14]  /*6a80*/  DSETP.GTU.AND P0, PT, R64, R62, PT ;  /* 0x0000003e4000722a */ /* 0x001fdc0003f0c000 */
[----:B------:R-:W-:Y:S05]  /*6a90*/  @P0 BRA `(.L_x_116) ;  /* 0x0000000400000947 */ /* 0x000fea0003800000 */
[----:B------:R-:W0:Y:S01]  /*6aa0*/  S2R R5, SR_CgaCtaId ;  /* 0x0000000000057919 */ /* 0x000e220000008800 */
[----:B------:R-:W-:Y:S01]  /*6ab0*/  MOV R0, 0x400 ;  /* 0x0000040000007802 */ /* 0x000fe20000000f00 */
[----:B------:R-:W-:Y:S04]  /*6ac0*/  LDS.64 R6, [R17+-0x38] ;  /* 0xffffc80011067984 */ /* 0x000fe80000000a00 */
[----:B------:R-:W-:Y:S04]  /*6ad0*/  LDS.64 R8, [R17+-0x30] ;  /* 0xffffd00011087984 */ /* 0x000fe80000000a00 */
[----:B------:R-:W-:Y:S04]  /*6ae0*/  LDS.64 R10, [R17+-0x28] ;  /* 0xffffd800110a7984 */ /* 0x000fe80000000a00 */
[----:B------:R-:W-:Y:S04]  /*6af0*/  LDS.64 R12, [R17+-0x20] ;  /* 0xffffe000110c7984 */ /* 0x000fe80000000a00 */
[----:B------:R-:W-:Y:S04]  /*6b00*/  LDS.64 R14, [R17+-0x18] ;  /* 0xffffe800110e7984 */ /* 0x000fe80000000a00 */
[----:B------:R-:W-:Y:S04]  /*6b10*/  LDS.64 R18, [R17+-0x10] ;  /* 0xfffff00011127984 */ /* 0x000fe80000000a00 */
[----:B------:R-:W-:Y:S01]  /*6b20*/  LDS.64 R22, [R17+-0x8] ;  /* 0xfffff80011167984 */ /* 0x000fe20000000a00 */
[----:B0-----:R-:W-:-:S03]  /*6b30*/  LEA R5, R5, R0, 0x18 ;  /* 0x0000000005057211 */ /* 0x001fc600078ec0ff */
[----:B------:R-:W-:Y:S02]  /*6b40*/  LDS.64 R24, [R17] ;  /* 0x0000000011187984 */ /* 0x000fe40000000a00 */
[C---:B------:R-:W-:Y:S02]  /*6b50*/  IMAD R5, R16.reuse, 0x78, R5 ;  /* 0x0000007810057824 */ /* 0x040fe400078e0205 */
[----:B------:R-:W-:Y:S01]  /*6b60*/  LDS.64 R34, [R17+0x20] ;  /* 0x0000200011227984 */ /* 0x000fe20000000a00 */
[----:B------:R-:W-:-:S03]  /*6b70*/  IADD3 R16, PT, PT, R16, 0x1, RZ ;  /* 0x0000000110107810 */ /* 0x000fc60007ffe0ff */
[----:B------:R-:W0:Y:S04]  /*6b80*/  LDS.64 R26, [R5+0xe8] ;  /* 0x0000e800051a7984 */ /* 0x000e280000000a00 */
[----:B------:R-:W1:Y:S04]  /*6b90*/  LDS.64 R28, [R5+0x78] ;  /* 0x00007800051c7984 */ /* 0x000e680000000a00 */
[----:B------:R-:W2:Y:S04]  /*6ba0*/  LDS.64 R32, [R5+0x80] ;  /* 0x0000800005207984 */ /* 0x000ea80000000a00 */
[----:B------:R-:W3:Y:S04]  /*6bb0*/  LDS.64 R36, [R5+0x88] ;  /* 0x0000880005247984 */ /* 0x000ee80000000a00 */
[----:B------:R-:W4:Y:S04]  /*6bc0*/  LDS.64 R40, [R5+0x90] ;  /* 0x0000900005287984 */ /* 0x000f280000000a00 */
[----:B------:R-:W5:Y:S04]  /*6bd0*/  LDS.64 R42, [R5+0x98] ;  /* 0x00009800052a7984 */ /* 0x000f680000000a00 */
        /* <DEDUP_REMOVED lines=9> */
[----:B0-----:R-:W-:Y:S04]  /*6c70*/  STS.64 [R17+0x38], R26 ;  /* 0x0000381a11007388 */ /* 0x001fe80000000a00 */
[----:B-1----:R-:W-:Y:S04]  /*6c80*/  STS.64 [R17+-0x38], R28 ;  /* 0xffffc81c11007388 */ /* 0x002fe80000000a00 */
[----:B--2---:R-:W-:Y:S04]  /*6c90*/  STS.64 [R17+-0x30], R32 ;  /* 0xffffd02011007388 */ /* 0x004fe80000000a00 */
[----:B---3--:R-:W-:Y:S04]  /*6ca0*/  STS.64 [R17+-0x28], R36 ;  /* 0xffffd82411007388 */ /* 0x008fe80000000a00 */
[----:B------:R-:W0:Y:S04]  /*6cb0*/  LDS.64 R26, [R17+0x8] ;  /* 0x00000800111a7984 */ /* 0x000e280000000a00 */
[----:B------:R-:W1:Y:S04]  /*6cc0*/  LDS.64 R28, [R17+0x10] ;  /* 0x00001000111c7984 */ /* 0x000e680000000a00 */
[----:B------:R-:W2:Y:S04]  /*6cd0*/  LDS.64 R32, [R17+0x18] ;  /* 0x0000180011207984 */ /* 0x000ea80000000a00 */
[----:B------:R-:W3:Y:S04]  /*6ce0*/  LDS.64 R36, [R17+0x28] ;  /* 0x0000280011247984 */ /* 0x000ee80000000a00 */
[----:B------:R-:W3:Y:S04]  /*6cf0*/  LDS.64 R38, [R17+0x30] ;  /* 0x0000300011267984 */ /* 0x000ee80000000a00 */
[----:B----4-:R4:W-:Y:S04]  /*6d00*/  STS.64 [R17+-0x20], R40 ;  /* 0xffffe02811007388 */ /* 0x0109e80000000a00 */
[----:B-----5:R4:W-:Y:S04]  /*6d10*/  STS.64 [R17+-0x18], R42 ;  /* 0xffffe82a11007388 */ /* 0x0209e80000000a00 */
[----:B------:R4:W-:Y:S04]  /*6d20*/  STS.64 [R17+-0x10], R44 ;  /* 0xfffff02c11007388 */ /* 0x0009e80000000a00 */
[----:B------:R4:W-:Y:S04]  /*6d30*/  STS.64 [R17+-0x8], R46 ;  /* 0xfffff82e11007388 */ /* 0x0009e80000000a00 */
[----:B------:R4:W-:Y:S04]  /*6d40*/  STS.64 [R17], R48 ;  /* 0x0000003011007388 */ /* 0x0009e80000000a00 */
[----:B------:R4:W-:Y:S04]  /*6d50*/  STS.64 [R17+0x8], R50 ;  /* 0x0000083211007388 */ /* 0x0009e80000000a00 */
        /* <DEDUP_REMOVED lines=13> */
[----:B0-----:R4:W-:Y:S04]  /*6e30*/  STS.64 [R5+0xb8], R26 ;  /* 0x0000b81a05007388 */ /* 0x0019e80000000a00 */
[----:B-1----:R4:W-:Y:S04]  /*6e40*/  STS.64 [R5+0xc0], R28 ;  /* 0x0000c01c05007388 */ /* 0x0029e80000000a00 */
[----:B--2---:R4:W-:Y:S04]  /*6e50*/  STS.64 [R5+0xc8], R32 ;  /* 0x0000c82005007388 */ /* 0x0049e80000000a00 */
[----:B------:R4:W-:Y:S04]  /*6e60*/  STS.64 [R5+0xd0], R34 ;  /* 0x0000d02205007388 */ /* 0x0009e80000000a00 */
[----:B---3--:R4:W-:Y:S04]  /*6e70*/  STS.64 [R5+0xd8], R36 ;  /* 0x0000d82405007388 */ /* 0x0089e80000000a00 */
[----:B------:R4:W-:Y:S04]  /*6e80*/  STS.64 [R5+0xe0], R38 ;  /* 0x0000e02605007388 */ /* 0x0009e80000000a00 */
[----:B------:R4:W-:Y:S02]  /*6e90*/  STS.64 [R5+0xe8], R64 ;  /* 0x0000e84005007388 */ /* 0x0009e40000000a00 */
.L_x_116:
[----:B------:R-:W-:Y:S05]  /*6ea0*/  BSYNC.RECONVERGENT B1 ;  /* 0x0000000000017941 */ /* 0x000fea0003800200 */
.L_x_115:
[----:B----4-:R-:W-:Y:S01]  /*6eb0*/  VIADD R17, R17, 0x78 ;  /* 0x0000007811117836 */ /* 0x010fe20000000000 */
[----:B------:R-:W-:Y:S06]  /*6ec0*/  @!P1 BRA `(.L_x_117) ;  /* 0xfffffff800dc9947 */ /* 0x000fec000383ffff */
[----:B------:R-:W-:Y:S05]  /*6ed0*/  BSYNC.RECONVERGENT B0 ;  /* 0x0000000000007941 */ /* 0x000fea0003800200 */
.L_x_114:
[----:B------:R-:W0:Y:S01]  /*6ee0*/  S2UR UR5, SR_CgaCtaId ;  /* 0x00000000000579c3 */ /* 0x000e220000008800 */
[----:B------:R-:W-:Y:S01]  /*6ef0*/  UMOV UR4, 0x400 ;  /* 0x0000040000047882 */ /* 0x000fe20000000000 */
[----:B------:R-:W-:Y:S01]  /*6f00*/  MOV R20, 0x7340 ;  /* 0x0000734000147802 */ /* 0x000fe20000000f00 */
[----:B------:R-:W-:Y:S01]  /*6f10*/  IMAD.MOV.U32 R21, RZ, RZ, 0x0 ;  /* 0x00000000ff157424 */ /* 0x000fe200078e00ff */
[----:B0-----:R-:W-:-:S06]  /*6f20*/  ULEA UR4, UR5, UR4, 0x18 ;  /* 0x0000000405047291 */ /* 0x001fcc000f8ec0ff */
[----:B------:R-:W-:-:S04]  /*6f30*/  IMAD.U32 R17, RZ, RZ, UR4 ;  /* 0x00000004ff117e24 */ /* 0x000fc8000f8e00ff */
[--C-:B------:R-:W-:Y:S02]  /*6f40*/  IMAD R3, R16, 0x78, R17.reuse ;  /* 0x0000007810037824 */ /* 0x100fe400078e0211 */
[----:B------:R-:W-:-:S03]  /*6f50*/  IMAD R5, R2, 0x78, R17 ;  /* 0x0000007802057824 */ /* 0x000fc600078e0211 */
        /* <DEDUP_REMOVED lines=15> */
[----:B------:R-:W5:Y:S04]  /*7050*/  LDS.64 R32, [R5] ;  /* 0x0000000005207984 */ /* 0x000f680000000a00 */
        /* <DEDUP_REMOVED lines=14> */
[----:B0-----:R-:W-:Y:S04]  /*7140*/  STS.64 [R5], R42 ;  /* 0x0000002a05007388 */ /* 0x001fe80000000a00 */
[----:B-1----:R-:W-:Y:S04]  /*7150*/  STS.64 [R5+0x8], R44 ;  /* 0x0000082c05007388 */ /* 0x002fe80000000a00 */
[----:B--2---:R-:W-:Y:S04]  /*7160*/  STS.64 [R5+0x10], R46 ;  /* 0x0000102e05007388 */ /* 0x004fe80000000a00 */
[----:B---3--:R-:W-:Y:S04]  /*7170*/  STS.64 [R5+0x18], R48 ;  /* 0x0000183005007388 */ /* 0x008fe80000000a00 */
[----:B----4-:R-:W-:Y:S04]  /*7180*/  STS.64 [R5+0x20], R50 ;  /* 0x0000203205007388 */ /* 0x010fe80000000a00 */
[----:B-----5:R-:W-:Y:S04]  /*7190*/  STS.64 [R5+0x28], R52 ;  /* 0x0000283405007388 */ /* 0x020fe80000000a00 */
[----:B------:R-:W-:Y:S04]  /*71a0*/  STS.64 [R5+0x30], R54 ;  /* 0x0000303605007388 */ /* 0x000fe80000000a00 */
[----:B------:R-:W-:Y:S04]  /*71b0*/  STS.64 [R5+0x38], R56 ;  /* 0x0000383805007388 */ /* 0x000fe80000000a00 */
[----:B------:R-:W-:Y:S04]  /*71c0*/  STS.64 [R5+0x40], R58 ;  /* 0x0000403a05007388 */ /* 0x000fe80000000a00 */
[----:B------:R-:W-:Y:S04]  /*71d0*/  STS.64 [R5+0x48], R60 ;  /* 0x0000483c05007388 */ /* 0x000fe80000000a00 */
[----:B------:R-:W-:Y:S04]  /*71e0*/  STS.64 [R5+0x50], R62 ;  /* 0x0000503e05007388 */ /* 0x000fe80000000a00 */
[----:B------:R-:W-:Y:S04]  /*71f0*/  STS.64 [R5+0x58], R64 ;  /* 0x0000584005007388 */ /* 0x000fe80000000a00 */
[----:B------:R-:W-:Y:S04]  /*7200*/  STS.64 [R5+0x60], R66 ;  /* 0x0000604205007388 */ /* 0x000fe80000000a00 */
[----:B------:R-:W-:Y:S04]  /*7210*/  STS.64 [R5+0x68], R68 ;  /* 0x0000684405007388 */ /* 0x000fe80000000a00 */
[----:B------:R0:W-:Y:S04]  /*7220*/  STS.64 [R5+0x70], R70 ;  /* 0x0000704605007388 */ /* 0x0001e80000000a00 */
[----:B------:R1:W-:Y:S04]  /*7230*/  STS.64 [R3+0x78], R32 ;  /* 0x0000782003007388 */ /* 0x0003e80000000a00 */
[----:B------:R1:W-:Y:S04]  /*7240*/  STS.64 [R3+0x80], R34 ;  /* 0x0000802203007388 */ /* 0x0003e80000000a00 */
[----:B------:R1:W-:Y:S01]  /*7250*/  STS.64 [R3+0x88], R36 ;  /* 0x0000882403007388 */ /* 0x0003e20000000a00 */
[----:B0-----:R-:W-:-:S03]  /*7260*/  IMAD.MOV.U32 R5, RZ, RZ, R16 ;  /* 0x000000ffff057224 */ /* 0x001fc600078e0010 */
        /* <DEDUP_REMOVED lines=11> */
[----:B------:R1:W-:Y:S02]  /*7320*/  STS.64 [R3+0xe8], R28 ;  /* 0x0000e81c03007388 */ /* 0x0003e40000000a00 */
[----:B-1----:R-:W-:Y:S05]  /*7330*/  CALL.REL.NOINC `($_Z16geneticAlgorithmP17curandStateXORWOW$_Z9quickSortP10Chromosomeii) ;  /* 0xfffffff000e07944 */ /* 0x002fea0003c3ffff */
[----:B------:R-:W-:-:S04]  /*7340*/  IADD3 R4, PT, PT, R16, 0x2, RZ ;  /* 0x0000000210047810 */ /* 0x000fc80007ffe0ff */
[----:B------:R-:W-:-:S13]  /*7350*/  ISETP.GE.AND P0, PT, R4, R2, PT ;  /* 0x000000020400720c */ /* 0x000fda0003f06270 */
[----:B------:R-:W-:Y:S05]  /*7360*/  @!P0 BRA `(.L_x_118) ;  /* 0xfffffff400988947 */ /* 0x000fea000383ffff */
[----:B------:R-:W-:Y:S05]  /*7370*/  BSYNC.RECONVERGENT B7 ;  /* 0x0000000000077941 */ /* 0x000fea0003800200 */
.L_x_113:
[----:B------:R-:W-:Y:S05]  /*7380*/  BSYNC.RECONVERGENT B6 ;  /* 0x0000000000067941 */ /* 0x000fea0003800200 */
.L_x_112:
[----:B------:R-:W2:Y:S01]  /*7390*/  LDL R20, [R1+0x14] ;  /* 0x0000140001147983 */ /* 0x000ea20000100800 */
[----:B------:R0:W-:Y:S05]  /*73a0*/  BMOV.32 B6, R31 ;  /* 0x0000001f06007356 */ /* 0x0001ea0000000000 */
[----:B------:R-:W2:Y:S01]  /*73b0*/  LDL R21, [R1+0x18] ;  /* 0x0000180001157983 */ /* 0x000ea20000100800 */
[----:B------:R1:W-:Y:S05]  /*73c0*/  BMOV.32 B7, R30 ;  /* 0x0000001e07007356 */ /* 0x0003ea0000000000 */
[----:B------:R-:W2:Y:S04]  /*73d0*/  LDL R2, [R1] ;  /* 0x0000000001027983 */ /* 0x000ea80000100800 */
[----:B------:R-:W2:Y:S04]  /*73e0*/  LDL R16, [R1+0x4] ;  /* 0x0000040001107983 */ /* 0x000ea80000100800 */
        /* <DEDUP_REMOVED lines=11> */
[----:B-1----:R-:W2:Y:S04]  /*74a0*/  LDL R30, [R1+0x3c] ;  /* 0x00003c00011e7983 */ /* 0x002ea80000100800 */
[----:B0-----:R-:W2:Y:S04]  /*74b0*/  LDL R31, [R1+0x40] ;  /* 0x00004000011f7983 */ /* 0x001ea80000100800 */
        /* <DEDUP_REMOVED lines=19> */
[----:B------:R0:W2:Y:S02]  /*75f0*/  LDL R71, [R1+0x90] ;  /* 0x0000900001477983 */ /* 0x0000a40000100800 */
[----:B0-----:R-:W-:Y:S01]  /*7600*/  VIADD R1, R1, 0x98 ;  /* 0x0000009801017836 */ /* 0x001fe20000000000 */
[----:B--2---:R-:W-:Y:S06]  /*7610*/  RET.REL.NODEC R20 `(_Z16geneticAlgorithmP17curandStateXORWOW) ;  /* 0xffffff8814787950 */ /* 0x004fec0003c3ffff */
        .weak           $__internal_0_$__cuda_sm20_div_rn_f64_full
        .type           $__internal_0_$__cuda_sm20_div_rn_f64_full,@function
        .size           $__internal_0_$__cuda_sm20_div_rn_f64_full,(.L_x_135 - $__internal_0_$__cuda_sm20_div_rn_f64_full)
$__internal_0_$__cuda_sm20_div_rn_f64_full:
[C---:B------:R-:W-:Y:S01]  /*7620*/  FSETP.GEU.AND P0, PT, |R61|.reuse, 1.469367938527859385e-39, PT ;  /* 0x001000003d00780b */ /* 0x040fe20003f0e200 */
[----:B------:R-:W-:Y:S01]  /*7630*/  IMAD.MOV.U32 R60, RZ, RZ, R28 ;  /* 0x000000ffff3c7224 */ /* 0x000fe200078e001c */
[----:B------:R-:W-:Y:S01]  /*7640*/  LOP3.LUT R4, R61, 0x800fffff, RZ, 0xc0, !PT ;  /* 0x800fffff3d047812 */ /* 0x000fe200078ec0ff */
[----:B------:R-:W-:Y:S01]  /*7650*/  IMAD.MOV.U32 R14, RZ, RZ, R6 ;  /* 0x000000ffff0e7224 */ /* 0x000fe200078e0006 */
[C---:B------:R-:W-:Y:S01]  /*7660*/  FSETP.GEU.AND P2, PT, |R15|.reuse, 1.469367938527859385e-39, PT ;  /* 0x001000000f00780b */ /* 0x040fe20003f4e200 */
[----:B------:R-:W-:Y:S01]  /*7670*/  IMAD.MOV.U32 R21, RZ, RZ, 0x1ca00000 ;  /* 0x1ca00000ff157424 */ /* 0x000fe200078e00ff */
[----:B------:R-:W-:Y:S01]  /*7680*/  LOP3.LUT R5, R4, 0x3ff00000, RZ, 0xfc, !PT ;  /* 0x3ff0000004057812 */ /* 0x000fe200078efcff */
[----:B------:R-:W-:Y:S01]  /*7690*/  IMAD.MOV.U32 R4, RZ, RZ, R28 ;  /* 0x000000ffff047224 */ /* 0x000fe200078e001c */
[----:B------:R-:W-:Y:S01]  /*76a0*/  MOV R6, 0x1 ;  /* 0x0000000100067802 */ /* 0x000fe20000000f00 */
[----:B------:R-:W-:Y:S01]  /*76b0*/  BSSY.RECONVERGENT B0, `(.L_x_119) ;  /* 0x0000050000007945 */ /* 0x000fe20003800200 */
[----:B------:R-:W-:-:S02]  /*76c0*/  LOP3.LUT R22, R15, 0x7ff00000, RZ, 0xc0, !PT ;  /* 0x7ff000000f167812 */ /* 0x000fc400078ec0ff */
[----:B------:R-:W-:Y:S01]  /*76d0*/  LOP3.LUT R0, R61, 0x7ff00000, RZ, 0xc0, !PT ;  /* 0x7ff000003d007812 */ /* 0x000fe200078ec0ff */
[----:B------:R-:W-:-:S03]  /*76e0*/  @!P0 DMUL R4, R60, 8.98846567431157953865e+307 ;  /* 0x7fe000003c048828 */ /* 0x000fc60000000000 */
[C---:B------:R-:W-:Y:S02]  /*76f0*/  ISETP.GE.U32.AND P1, PT, R22.reuse, R0, PT ;  /* 0x000000001600720c */ /* 0x040fe40003f26070 */
[----:B------:R-:W-:Y:S01]  /*7700*/  @!P2 LOP3.LUT R3, R61, 0x7ff00000, RZ, 0xc0, !PT ;  /* 0x7ff000003d03a812 */ /* 0x000fe200078ec0ff */
[----:B------:R-:W0:Y:S03]  /*7710*/  MUFU.RCP64H R7, R5 ;  /* 0x0000000500077308 */ /* 0x000e260000001800 */
[----:B------:R-:W-:Y:S02]  /*7720*/  @!P2 ISETP.GE.U32.AND P3, PT, R22, R3, PT ;  /* 0x000000031600a20c */ /* 0x000fe40003f66070 */
[----:B------:R-:W-:Y:S02]  /*7730*/  @!P0 LOP3.LUT R0, R5, 0x7ff00000, RZ, 0xc0, !PT ;  /* 0x7ff0000005008812 */ /* 0x000fe400078ec0ff */
[----:B------:R-:W-:-:S04]  /*7740*/  @!P2 SEL R3, R21, 0x63400000, !P3 ;  /* 0x634000001503a807 */ /* 0x000fc80005800000 */
[----:B------:R-:W-:Y:S01]  /*7750*/  @!P2 LOP3.LUT R3, R3, 0x80000000, R15, 0xf8, !PT ;  /* 0x800000000303a812 */ /* 0x000fe200078ef80f */
[----:B0-----:R-:W-:-:S08]  /*7760*/  DFMA R8, R6, -R4, 1 ;  /* 0x3ff000000608742b */ /* 0x001fd00000000804 */
[----:B------:R-:W-:-:S08]  /*7770*/  DFMA R8, R8, R8, R8 ;  /* 0x000000080808722b */ /* 0x000fd00000000008 */
[----:B------:R-:W-:Y:S01]  /*7780*/  DFMA R10, R6, R8, R6 ;  /* 0x00000008060a722b */ /* 0x000fe20000000006 */
[----:B------:R-:W-:Y:S01]  /*7790*/  SEL R7, R21, 0x63400000, !P1 ;  /* 0x6340000015077807 */ /* 0x000fe20004800000 */
[----:B------:R-:W-:Y:S01]  /*77a0*/  IMAD.MOV.U32 R6, RZ, RZ, R14 ;  /* 0x000000ffff067224 */ /* 0x000fe200078e000e */
[----:B------:R-:W-:Y:S01]  /*77b0*/  @!P2 LOP3.LUT R9, R3, 0x100000, RZ, 0xfc, !PT ;  /* 0x001000000309a812 */ /* 0x000fe200078efcff */
[----:B------:R-:W-:Y:S01]  /*77c0*/  @!P2 IMAD.MOV.U32 R8, RZ, RZ, RZ ;  /* 0x000000ffff08a224 */ /* 0x000fe200078e00ff */
[----:B------:R-:W-:Y:S01]  /*77d0*/  LOP3.LUT R7, R7, 0x800fffff, R15, 0xf8, !PT ;  /* 0x800fffff07077812 */ /* 0x000fe200078ef80f */
[----:B------:R-:W-:-:S05]  /*77e0*/  IMAD.MOV.U32 R3, RZ, RZ, R22 ;  /* 0x000000ffff037224 */ /* 0x000fca00078e0016 */
[----:B------:R-:W-:Y:S02]  /*77f0*/  @!P2 DFMA R6, R6, 2, -R8 ;  /* 0x400000000606a82b */ /* 0x000fe40000000808 */
[----:B------:R-:W-:-:S08]  /*7800*/  DFMA R8, R10, -R4, 1 ;  /* 0x3ff000000a08742b */ /* 0x000fd00000000804 */
[----:B------:R-:W-:Y:S01]  /*7810*/  DFMA R8, R10, R8, R10 ;  /* 0x000000080a08722b */ /* 0x000fe2000000000a */
[----:B------:R-:W-:-:S07]  /*7820*/  @!P2 LOP3.LUT R3, R7, 0x7ff00000, RZ, 0xc0, !PT ;  /* 0x7ff000000703a812 */ /* 0x000fce00078ec0ff */
[----:B------:R-:W-:-:S08]  /*7830*/  DMUL R10, R8, R6 ;  /* 0x00000006080a7228 */ /* 0x000fd00000000000 */
[----:B------:R-:W-:-:S08]  /*7840*/  DFMA R12, R10, -R4, R6 ;  /* 0x800000040a0c722b */ /* 0x000fd00000000006 */
[----:B------:R-:W-:Y:S01]  /*7850*/  DFMA R12, R8, R12, R10 ;  /* 0x0000000c080c722b */ /* 0x000fe2000000000a */
[----:B------:R-:W-:-:S04]  /*7860*/  IADD3 R8, PT, PT, R3, -0x1, RZ ;  /* 0xffffffff03087810 */ /* 0x000fc80007ffe0ff */
[----:B------:R-:W-:Y:S01]  /*7870*/  ISETP.GT.U32.AND P0, PT, R8, 0x7feffffe, PT ;  /* 0x7feffffe0800780c */ /* 0x000fe20003f04070 */
[----:B------:R-:W-:-:S05]  /*7880*/  VIADD R8, R0, 0xffffffff ;  /* 0xffffffff00087836 */ /* 0x000fca0000000000 */
[----:B------:R-:W-:-:S13]  /*7890*/  ISETP.GT.U32.OR P0, PT, R8, 0x7feffffe, P0 ;  /* 0x7feffffe0800780c */ /* 0x000fda0000704470 */
[----:B------:R-:W-:Y:S05]  /*78a0*/  @P0 BRA `(.L_x_120) ;  /* 0x00000000006c0947 */ /* 0x000fea0003800000 */
[----:B------:R-:W-:Y:S01]  /*78b0*/  LOP3.LUT R3, R61, 0x7ff00000, RZ, 0xc0, !PT ;  /* 0x7ff000003d037812 */ /* 0x000fe200078ec0ff */
[----:B------:R-:W-:-:S03]  /*78c0*/  IMAD.MOV.U32 R10, RZ, RZ, RZ ;  /* 0x000000ffff0a7224 */ /* 0x000fc600078e00ff */
[CC--:B------:R-:W-:Y:S02]  /*78d0*/  VIADDMNMX R0, R22.reuse, -R3.reuse, 0xb9600000, !PT ;  /* 0xb960000016007446 */ /* 0x0c0fe40007800903 */
[----:B------:R-:W-:Y:S02]  /*78e0*/  ISETP.GE.U32.AND P0, PT, R22, R3, PT ;  /* 0x000000031600720c */ /* 0x000fe40003f06070 */
[----:B------:R-:W-:Y:S02]  /*78f0*/  VIMNMX R0, PT, PT, R0, 0x46a00000, PT ;  /* 0x46a0000000007848 */ /* 0x000fe40003fe0100 */
[----:B------:R-:W-:-:S05]  /*7900*/  SEL R21, R21, 0x63400000, !P0 ;  /* 0x6340000015157807 */ /* 0x000fca0004000000 */
[----:B------:R-:W-:-:S04]  /*7910*/  IMAD.IADD R0, R0, 0x1, -R21 ;  /* 0x0000000100007824 */ /* 0x000fc800078e0a15 */
[----:B------:R-:W-:-:S06]  /*7920*/  VIADD R11, R0, 0x7fe00000 ;  /* 0x7fe00000000b7836 */ /* 0x000fcc0000000000 */
[----:B------:R-:W-:-:S10]  /*7930*/  DMUL R8, R12, R10 ;  /* 0x0000000a0c087228 */ /* 0x000fd40000000000 */
[----:B------:R-:W-:-:S13]  /*7940*/  FSETP.GTU.AND P0, PT, |R9|, 1.469367938527859385e-39, PT ;  /* 0x001000000900780b */ /* 0x000fda0003f0c200 */
[----:B------:R-:W-:Y:S05]  /*7950*/  @P0 BRA `(.L_x_121) ;  /* 0x0000000000940947 */ /* 0x000fea0003800000 */
[----:B------:R-:W-:Y:S01]  /*7960*/  DFMA R6, R12, -R4, R6 ;  /* 0x800000040c06722b */ /* 0x000fe20000000006 */
[----:B------:R-:W-:-:S09]  /*7970*/  MOV R10, RZ ;  /* 0x000000ff000a7202 */ /* 0x000fd20000000f00 */
[C---:B------:R-:W-:Y:S02]  /*7980*/  FSETP.NEU.AND P0, PT, R7.reuse, RZ, PT ;  /* 0x000000ff0700720b */ /* 0x040fe40003f0d000 */
[----:B------:R-:W-:-:S04]  /*7990*/  LOP3.LUT R3, R7, 0x80000000, R61, 0x48, !PT ;  /* 0x8000000007037812 */ /* 0x000fc800078e483d */
[----:B------:R-:W-:-:S07]  /*79a0*/  LOP3.LUT R11, R3, R11, RZ, 0xfc, !PT ;  /* 0x0000000b030b7212 */ /* 0x000fce00078efcff */
[----:B------:R-:W-:Y:S05]  /*79b0*/  @!P0 BRA `(.L_x_121) ;  /* 0x00000000007c8947 */ /* 0x000fea0003800000 */
[----:B------:R-:W-:Y:S01]  /*79c0*/  IMAD.MOV R5, RZ, RZ, -R0 ;  /* 0x000000ffff057224 */ /* 0x000fe200078e0a00 */
[----:B------:R-:W-:Y:S01]  /*79d0*/  DMUL.RP R10, R12, R10 ;  /* 0x0000000a0c0a7228 */ /* 0x000fe20000008000 */
[----:B------:R-:W-:-:S06]  /*79e0*/  IMAD.MOV.U32 R4, RZ, RZ, RZ ;  /* 0x000000ffff047224 */ /* 0x000fcc00078e00ff */
[----:B------:R-:W-:-:S03]  /*79f0*/  DFMA R4, R8, -R4, R12 ;  /* 0x800000040804722b */ /* 0x000fc6000000000c */
[----:B------:R-:W-:-:S03]  /*7a00*/  LOP3.LUT R3, R11, R3, RZ, 0x3c, !PT ;  /* 0x000000030b037212 */ /* 0x000fc600078e3cff */
[----:B------:R-:W-:-:S04]  /*7a10*/  IADD3 R4, PT, PT, -R0, -0x43300000, RZ ;  /* 0xbcd0000000047810 */ /* 0x000fc80007ffe1ff */
[----:B------:R-:W-:-:S04]  /*7a20*/  FSETP.NEU.AND P0, PT, |R5|, R4, PT ;  /* 0x000000040500720b */ /* 0x000fc80003f0d200 */
[----:B------:R-:W-:Y:S02]  /*7a30*/  FSEL R8, R10, R8, !P0 ;  /* 0x000000080a087208 */ /* 0x000fe40004000000 */
[----:B------:R-:W-:Y:S01]  /*7a40*/  FSEL R9, R3, R9, !P0 ;  /* 0x0000000903097208 */ /* 0x000fe20004000000 */
[----:B------:R-:W-:Y:S06]  /*7a50*/  BRA `(.L_x_121) ;  /* 0x0000000000547947 */ /* 0x000fec0003800000 */
.L_x_120:
[----:B------:R-:W-:-:S14]  /*7a60*/  DSETP.NAN.AND P0, PT, R14, R14, PT ;  /* 0x0000000e0e00722a */ /* 0x000fdc0003f08000 */
[----:B------:R-:W-:Y:S05]  /*7a70*/  @P0 BRA `(.L_x_122) ;  /* 0x0000000000440947 */ /* 0x000fea0003800000 */
[----:B------:R-:W-:-:S14]  /*7a80*/  DSETP.NAN.AND P0, PT, R60, R60, PT ;  /* 0x0000003c3c00722a */ /* 0x000fdc0003f08000 */
[----:B------:R-:W-:Y:S05]  /*7a90*/  @P0 BRA `(.L_x_123) ;  /* 0x0000000000300947 */ /* 0x000fea0003800000 */
[----:B------:R-:W-:Y:S01]  /*7aa0*/  ISETP.NE.AND P0, PT, R3, R0, PT ;  /* 0x000000000300720c */ /* 0x000fe20003f05270 */
[----:B------:R-:W-:Y:S02]  /*7ab0*/  IMAD.MOV.U32 R8, RZ, RZ, 0x0 ;  /* 0x00000000ff087424 */ /* 0x000fe400078e00ff */
[----:B------:R-:W-:-:S10]  /*7ac0*/  IMAD.MOV.U32 R9, RZ, RZ, -0x80000 ;  /* 0xfff80000ff097424 */ /* 0x000fd400078e00ff */
[----:B------:R-:W-:Y:S05]  /*7ad0*/  @!P0 BRA `(.L_x_121) ;  /* 0x0000000000348947 */ /* 0x000fea0003800000 */
[----:B------:R-:W-:Y:S02]  /*7ae0*/  ISETP.NE.AND P0, PT, R3, 0x7ff00000, PT ;  /* 0x7ff000000300780c */ /* 0x000fe40003f05270 */
[----:B------:R-:W-:Y:S02]  /*7af0*/  LOP3.LUT R9, R15, 0x80000000, R61, 0x48, !PT ;  /* 0x800000000f097812 */ /* 0x000fe400078e483d */
[----:B------:R-:W-:-:S13]  /*7b00*/  ISETP.EQ.OR P0, PT, R0, RZ, !P0 ;  /* 0x000000ff0000720c */ /* 0x000fda0004702670 */
[----:B------:R-:W-:Y:S02]  /*7b10*/  @P0 LOP3.LUT R0, R9, 0x7ff00000, RZ, 0xfc, !PT ;  /* 0x7ff0000009000812 */ /* 0x000fe400078efcff */
[----:B------:R-:W-:Y:S01]  /*7b20*/  @!P0 MOV R8, RZ ;  /* 0x000000ff00088202 */ /* 0x000fe20000000f00 */
[----:B------:R-:W-:Y:S02]  /*7b30*/  @P0 IMAD.MOV.U32 R8, RZ, RZ, RZ ;  /* 0x000000ffff080224 */ /* 0x000fe400078e00ff */
[----:B------:R-:W-:Y:S01]  /*7b40*/  @P0 IMAD.MOV.U32 R9, RZ, RZ, R0 ;  /* 0x000000ffff090224 */ /* 0x000fe200078e0000 */
[----:B------:R-:W-:Y:S06]  /*7b50*/  BRA `(.L_x_121) ;  /* 0x0000000000147947 */ /* 0x000fec0003800000 */
.L_x_123:
[----:B------:R-:W-:Y:S01]  /*7b60*/  LOP3.LUT R9, R61, 0x80000, RZ, 0xfc, !PT ;  /* 0x000800003d097812 */ /* 0x000fe200078efcff */
[----:B------:R-:W-:Y:S01]  /*7b70*/  IMAD.MOV.U32 R8, RZ, RZ, R60 ;  /* 0x000000ffff087224 */ /* 0x000fe200078e003c */
[----:B------:R-:W-:Y:S06]  /*7b80*/  BRA `(.L_x_121) ;  /* 0x0000000000087947 */ /* 0x000fec0003800000 */
.L_x_122:
[----:B------:R-:W-:Y:S01]  /*7b90*/  LOP3.LUT R9, R15, 0x80000, RZ, 0xfc, !PT ;  /* 0x000800000f097812 */ /* 0x000fe200078efcff */
[----:B------:R-:W-:-:S07]  /*7ba0*/  IMAD.MOV.U32 R8, RZ, RZ, R14 ;  /* 0x000000ffff087224 */ /* 0x000fce00078e000e */
.L_x_121:
[----:B------:R-:W-:Y:S05]  /*7bb0*/  BSYNC.RECONVERGENT B0 ;  /* 0x0000000000007941 */ /* 0x000fea0003800200 */
.L_x_119:
[----:B------:R-:W-:Y:S01]  /*7bc0*/  IMAD.MOV.U32 R4, RZ, RZ, R20 ;  /* 0x000000ffff047224 */ /* 0x000fe200078e0014 */
[----:B------:R-:W-:Y:S01]  /*7bd0*/  MOV R22, R8 ;  /* 0x0000000800167202 */ /* 0x000fe20000000f00 */
[----:B------:R-:W-:Y:S02]  /*7be0*/  IMAD.MOV.U32 R5, RZ, RZ, 0x0 ;  /* 0x00000000ff057424 */ /* 0x000fe400078e00ff */
[----:B------:R-:W-:Y:S02]  /*7bf0*/  IMAD.MOV.U32 R23, RZ, RZ, R9 ;  /* 0x000000ffff177224 */ /* 0x000fe400078e0009 */
[----:B------:R-:W-:Y:S05]  /*7c00*/  RET.REL.NODEC R4 `(_Z16geneticAlgorithmP17curandStateXORWOW) ;  /* 0xffffff8004fc7950 */ /* 0x000fea0003c3ffff */
.L_x_124:
[----:B------:R-:W-:-:S00]  /*7c10*/  BRA `(.L_x_124) ;  /* 0xfffffffc00fc7947 */ /* 0x000fc0000383ffff */
[----:B------:R-:W-:-:S00]  /*7c20*/  NOP ;  /* 0x0000000000007918 */ /* 0x000fc00000000000 */
        /* <DEDUP_REMOVED lines=13> */
.L_x_135:


//--------------------- .text._Z17setupRandomStreamjP17curandStateXORWOW --------------------------
	.section	.text._Z17setupRandomStreamjP17curandStateXORWOW,"ax",@progbits
	.align	128
        .global         _Z17setupRandomStreamjP17curandStateXORWOW
        .type           _Z17setupRandomStreamjP17curandStateXORWOW,@function
        .size           _Z17setupRandomStreamjP17curandStateXORWOW,(.L_x_137 - _Z17setupRandomStreamjP17curandStateXORWOW)
        .other          _Z17setupRandomStreamjP17curandStateXORWOW,@"STO_CUDA_ENTRY STV_DEFAULT"
_Z17setupRandomStreamjP17curandStateXORWOW:
.text._Z17setupRandomStreamjP17curandStateXORWOW:
[----:B------:R-:W-:Y:S01]  /*0000*/  LDC R1, c[0x0][0x37c] ;  /* 0x0000df00ff017b82 */ /* 0x000fe20000000800 */
[----:B------:R-:W0:Y:S07]  /*0010*/  S2R R13, SR_CTAID.X ;  /* 0x00000000000d7919 */ /* 0x000e2e0000002500 */
[----:B------:R-:W1:Y:S01]  /*0020*/  LDC R0, c[0x0][0x380] ;  /* 0x0000e000ff007b82 */ /* 0x000e620000000800 */
[----:B------:R-:W0:Y:S01]  /*0030*/  LDCU UR6, c[0x0][0x360] ;  /* 0x00006c00ff0677ac */ /* 0x000e220008000800 */
[----:B------:R-:W-:Y:S01]  /*0040*/  IMAD.MOV.U32 R5, RZ, RZ, -0x75bd8fc ;  /* 0xf8a42704ff057424 */ /* 0x000fe200078e00ff */
[----:B------:R-:W0:Y:S01]  /*0050*/  S2R R2, SR_TID.X ;  /* 0x0000000000027919 */ /* 0x000e220000002100 */
[----:B------:R-:W-:Y:S01]  /*0060*/  IMAD.MOV.U32 R8, RZ, RZ, -0x23270784 ;  /* 0xdcd8f87cff087424 */ /* 0x000fe200078e00ff */
[----:B------:R-:W2:Y:S01]  /*0070*/  LDCU.64 UR4, c[0x0][0x358] ;  /* 0x00006b00ff0477ac */ /* 0x000ea20008000a00 */
[----:B------:R-:W-:Y:S02]  /*0080*/  BSSY.RECONVERGENT B0, `(.L_x_125) ;  /* 0x00000df000007945 */ /* 0x000fe40003800200 */
[----:B------:R-:W3:Y:S01]  /*0090*/  LDC.64 R6, c[0x0][0x388] ;  /* 0x0000e200ff067b82 */ /* 0x000ee20000000a00 */
[----:B-1----:R-:W-:-:S05]  /*00a0*/  LOP3.LUT R0, R0, 0xaad26b49, RZ, 0x3c, !PT ;  /* 0xaad26b4900007812 */ /* 0x002fca00078e3cff */
[----:B------:R-:W-:-:S04]  /*00b0*/  IMAD R0, R0, 0x4182bed5, RZ ;  /* 0x4182bed500007824 */ /* 0x000fc800078e02ff */
[C---:B------:R-:W-:Y:S01]  /*00c0*/  VIADD R3, R0.reuse, 0x75bcd15 ;  /* 0x075bcd1500037836 */ /* 0x040fe20000000000 */
[C---:B------:R-:W-:Y:S01]  /*00d0*/  LOP3.LUT R4, R0.reuse, 0x159a55e5, RZ, 0x3c, !PT ;  /* 0x159a55e500047812 */ /* 0x040fe200078e3cff */
[----:B0-----:R-:W-:Y:S02]  /*00e0*/  IMAD R13, R13, UR6, R2 ;  /* 0x000000060d0d7c24 */ /* 0x001fe4000f8e0202 */
[----:B------:R-:W-:Y:S02]  /*00f0*/  VIADD R2, R0, 0xd9f6dc18 ;  /* 0xd9f6dc1800027836 */ /* 0x000fe40000000000 */
[C---:B---3--:R-:W-:Y:S01]  /*0100*/  IMAD.WIDE R6, R13.reuse, 0x30, R6 ;  /* 0x000000300d067825 */ /* 0x048fe200078e0206 */
[----:B------:R-:W-:-:S03]  /*0110*/  ISETP.NE.AND P0, PT, R13, RZ, PT ;  /* 0x000000ff0d00720c */ /* 0x000fc60003f05270 */
[----:B------:R-:W-:Y:S01]  /*0120*/  VIADD R9, R0, 0x583f19 ;  /* 0x00583f1900097836 */ /* 0x000fe20000000000 */
[----:B--2---:R0:W-:Y:S04]  /*0130*/  STG.E.64 desc[UR4][R6.64], R2 ;  /* 0x0000000206007986 */ /* 0x0041e8000c101b04 */
[----:B------:R0:W-:Y:S04]  /*0140*/  STG.E.64 desc[UR4][R6.64+0x8], R4 ;  /* 0x0000080406007986 */ /* 0x0001e8000c101b04 */
[----:B------:R0:W-:Y:S01]  /*0150*/  STG.E.64 desc[UR4][R6.64+0x10], R8 ;  /* 0x0000100806007986 */ /* 0x0001e2000c101b04 */
[----:B------:R-:W-:Y:S05]  /*0160*/  @!P0 BRA `(.L_x_126) ;  /* 0x0000000c00408947 */ /* 0x000fea0003800000 */
[----:B------:R-:W-:Y:S01]  /*0170*/  SHF.R.S32.HI R0, RZ, 0x1f, R13 ;  /* 0x0000001fff007819 */ /* 0x000fe2000001140d */
[----:B------:R-:W-:-:S07]  /*0180*/  IMAD.MOV.U32 R12, RZ, RZ, RZ ;  /* 0x000000ffff0c7224 */ /* 0x000fce00078e00ff */
.L_x_132:
[----:B0-----:R-:W-:Y:S01]  /*0190*/  LOP3.LUT R2, R13, 0x3, RZ, 0xc0, !PT ;  /* 0x000000030d027812 */ /* 0x001fe200078ec0ff */
[----:B------:R-:W-:Y:S03]  /*01a0*/  BSSY.RECONVERGENT B1, `(.L_x_127) ;  /* 0x00000c6000017945 */ /* 0x000fe60003800200 */
[----:B------:R-:W-:-:S04]  /*01b0*/  ISETP.NE.U32.AND P0, PT, R2, RZ, PT ;  /* 0x000000ff0200720c */ /* 0x000fc80003f05070 */
[----:B------:R-:W-:-:S13]  /*01c0*/  ISETP.NE.AND.EX P0, PT, RZ, RZ, PT, P0 ;  /* 0x000000ffff00720c */ /* 0x000fda0003f05300 */
[----:B------:R-:W-:Y:S05]  /*01d0*/  @!P0 BRA `(.L_x_128) ;  /* 0x0000000c00088947 */ /* 0x000fea0003800000 */
[----:B------:R-:W0:Y:S01]  /*01e0*/  LDC.64 R8, c[0x4][0x8] ;  /* 0x01000200ff087b82 */ /* 0x000e220000000a00 */
[----:B------:R-:W-:Y:S02]  /*01f0*/  IMAD.MOV.U32 R14, RZ, RZ, RZ ;  /* 0x000000ffff0e7224 */ /* 0x000fe400078e00ff */
[----:B0-----:R-:W-:-:S07]  /*0200*/  IMAD.WIDE.U32 R8, R12, 0xc80, R8 ;  /* 0x00000c800c087825 */ /* 0x001fce00078e0008 */
.L_x_131:
[----:B0-----:R-:W-:Y:S01]  /*0210*/  IMAD.MOV.U32 R15, RZ, RZ, RZ ;  /* 0x000000ffff0f7224 */ /* 0x001fe200078e00ff */
[----:B------:R-:W-:Y:S01]  /*0220*/  CS2R R2, SRZ ;  /* 0x0000000000027805 */ /* 0x000fe2000001ff00 */
[----:B------:R-:W-:Y:S01]  /*0230*/  IMAD.MOV.U32 R17, RZ, RZ, RZ ;  /* 0x000000ffff117224 */ /* 0x000fe200078e00ff */
[----:B------:R-:W-:-:S07]  /*0240*/  CS2R R4, SRZ ;  /* 0x0000000000047805 */ /* 0x000fce000001ff00 */
.L_x_130:
[----:B------:R-:W-:-:S05]  /*0250*/  IMAD.WIDE.U32 R10, R17, 0x4, R6 ;  /* 0x00000004110a7825 */ /* 0x000fca00078e0006 */
[----:B------:R0:W5:Y:S01]  /*0260*/  LDG.E R16, desc[UR4][R10.64+0x4] ;  /* 0x000004040a107981 */ /* 0x000162000c1e1900 */
[----:B------:R-:W-:-:S07]  /*0270*/  IMAD.MOV.U32 R19, RZ, RZ, RZ ;  /* 0x000000ffff137224 */ /* 0x000fce00078e00ff */
.L_x_129:
[----:B-----5:R-:W-:Y:S01]  /*0280*/  SHF.R.U32.HI R24, RZ, R19, R16 ;  /* 0x00000013ff187219 */ /* 0x020fe20000011610 */
[----:B0-----:R-:W-:-:S03]  /*0290*/  IMAD.SHL.U32 R10, R17, 0x20, RZ ;  /* 0x00000020110a7824 */ /* 0x001fc600078e00ff */
[----:B------:R-:W-:Y:S01]  /*02a0*/  LOP3.LUT R11, R24, 0x1, RZ, 0xc0, !PT ;  /* 0x00000001180b7812 */ /* 0x000fe200078ec0ff */
[----:B------:R-:W-:-:S03]  /*02b0*/  IMAD.IADD R10, R10, 0x1, R19 ;  /* 0x000000010a0a7824 */ /* 0x000fc600078e0213 */
[----:B------:R-:W-:Y:S01]  /*02c0*/  ISETP.NE.U32.AND P0, PT, R11, 0x1, PT ;  /* 0x000000010b00780c */ /* 0x000fe20003f05070 */
[----:B------:R-:W-:-:S03]  /*02d0*/  IMAD R11, R10, 0x5, RZ ;  /* 0x000000050a0b7824 */ /* 0x000fc600078e02ff */
[----:B------:R-:W-:Y:S01]  /*02e0*/  R2P PR, R24, 0x7e ;  /* 0x0000007e18007804 */ /* 0x000fe20000000000 */
[----:B------:R-:W-:-:S08]  /*02f0*/  IMAD.WIDE.U32 R10, R11, 0x4, R8 ;  /* 0x000000040b0a7825 */ /* 0x000fd000078e0008 */
[----:B------:R-:W2:Y:S04]  /*0300*/  @!P0 LDG.E R18, desc[UR4][R10.64] ;  /* 0x000000040a128981 */ /* 0x000ea8000c1e1900 */
[----:B------:R-:W3:Y:S04]  /*0310*/  @!P0 LDG.E R20, desc[UR4][R10.64+0x10] ;  /* 0x000010040a148981 */ /* 0x000ee8000c1e1900 */
[----:B------:R-:W4:Y:S04]  /*0320*/  @P1 LDG.E R22, desc[UR4][R10.64+0x14] ;  /* 0x000014040a161981 */ /* 0x000f28000c1e1900 */
[----:B------:R-:W4:Y:S04]  /*0330*/  @P2 LDG.E R26, desc[UR4][R10.64+0x28] ;  /* 0x000028040a1a2981 */ /* 0x000f28000c1e1900 */
[----:B------:R-:W4:Y:S04]  /*0340*/  @!P0 LDG.E R21, desc[UR4][R10.64+0x4] ;  /* 0x000004040a158981 */ /* 0x000f28000c1e1900 */
[----:B------:R-:W4:Y:S04]  /*0350*/  @!P0 LDG.E R23, desc[UR4][R10.64+0xc] ;  /* 0x00000c040a178981 */ /* 0x000f28000c1e1900 */
[----:B------:R-:W4:Y:S04]  /*0360*/  @P1 LDG.E R25, desc[UR4][R10.64+0x18] ;  /* 0x000018040a191981 */ /* 0x000f28000c1e1900 */
[----:B------:R-:W4:Y:S04]  /*0370*/  @P3 LDG.E R28, desc[UR4][R10.64+0x3c] ;  /* 0x00003c040a1c3981 */ /* 0x000f28000c1e1900 */
[----:B------:R-:W4:Y:S01]  /*0380*/  @P6 LDG.E R27, desc[UR4][R10.64+0x7c] ;  /* 0x00007c040a1b6981 */ /* 0x000f22000c1e1900 */
[----:B--2---:R-:W-:-:S03]  /*0390*/  @!P0 LOP3.LUT R15, R15, R18, RZ, 0x3c, !PT ;  /* 0x000000120f0f8212 */ /* 0x004fc600078e3cff */
[----:B------:R-:W2:Y:S01]  /*03a0*/  @!P0 LDG.E R18, desc[UR4][R10.64+0x8] ;  /* 0x000008040a128981 */ /* 0x000ea2000c1e1900 */
[----:B---3--:R-:W-:-:S03]  /*03b0*/  @!P0 LOP3.LUT R3, R3, R20, RZ, 0x3c, !PT ;  /* 0x0000001403038212 */ /* 0x008fc600078e3cff */
[----:B------:R-:W3:Y:S01]  /*03c0*/  @P1 LDG.E R20, desc[UR4][R10.64+0x24] ;  /* 0x000024040a141981 */ /* 0x000ee2000c1e1900 */
[----:B----4-:R-:W-:-:S03]  /*03d0*/  @P1 LOP3.LUT R15, R15, R22, RZ, 0x3c, !PT ;  /* 0x000000160f0f1212 */ /* 0x010fc600078e3cff */
[----:B------:R-:W4:Y:S01]  /*03e0*/  @P2 LDG.E R22, desc[UR4][R10.64+0x38] ;  /* 0x000038040a162981 */ /* 0x000f22000c1e1900 */
[----:B------:R-:W-:-:S03]  /*03f0*/  @P2 LOP3.LUT R15, R15, R26, RZ, 0x3c, !PT ;  /* 0x0000001a0f0f2212 */ /* 0x000fc600078e3cff */
[----:B------:R-:W4:Y:S01]  /*0400*/  @P4 LDG.E R26, desc[UR4][R10.64+0x50] ;  /* 0x000050040a1a4981 */ /* 0x000f22000c1e1900 */
[----:B------:R-:W-:-:S03]  /*0410*/  @!P0 LOP3.LUT R4, R4, R21, RZ, 0x3c, !PT ;  /* 0x0000001504048212 */ /* 0x000fc600078e3cff */
[----:B------:R-:W4:Y:S01]  /*0420*/  @P1 LDG.E R21, desc[UR4][R10.64+0x20] ;  /* 0x000020040a151981 */ /* 0x000f22000c1e1900 */
[----:B------:R-:W-:-:S03]  /*0430*/  @!P0 LOP3.LUT R2, R2, R23, RZ, 0x3c, !PT ;  /* 0x0000001702028212 */ /* 0x000fc600078e3cff */
[----:B------:R-:W4:Y:S01]  /*0440*/  @P2 LDG.E R23, desc[UR4][R10.64+0x2c] ;  /* 0x00002c040a172981 */ /* 0x000f22000c1e1900 */
[----:B------:R-:W-:-:S03]  /*0450*/  @P1 LOP3.LUT R4, R4, R25, RZ, 0x3c, !PT ;  /* 0x0000001904041212 */ /* 0x000fc600078e3cff */
[----:B------:R-:W4:Y:S01]  /*0460*/  @P2 LDG.E R25, desc[UR4][R10.64+0x34] ;  /* 0x000034040a192981 */ /* 0x000f22000c1e1900 */
[----:B--2---:R-:W-:-:S03]  /*0470*/  @!P0 LOP3.LUT R5, R5, R18, RZ, 0x3c, !PT ;  /* 0x0000001205058212 */ /* 0x004fc600078e3cff */
[----:B------:R-:W2:Y:S01]  /*0480*/  @P1 LDG.E R18, desc[UR4][R10.64+0x1c] ;  /* 0x00001c040a121981 */ /* 0x000ea2000c1e1900 */
[----:B---3--:R-:W-:-:S03]  /*0490*/  @P1 LOP3.LUT R3, R3, R20, RZ, 0x3c, !PT ;  /* 0x0000001403031212 */ /* 0x008fc600078e3cff */
[----:B------:R-:W3:Y:S01]  /*04a0*/  @P2 LDG.E R20, desc[UR4][R10.64+0x30] ;  /* 0x000030040a142981 */ /* 0x000ee2000c1e1900 */
[----:B----4-:R-:W-:-:S03]  /*04b0*/  @P2 LOP3.LUT R3, R3, R22, RZ, 0x3c, !PT ;  /* 0x0000001603032212 */ /* 0x010fc600078e3cff */
[----:B------:R-:W4:Y:S01]  /*04c0*/  @P3 LDG.E R22, desc[UR4][R10.64+0x4c] ;  /* 0x00004c040a163981 */ /* 0x000f22000c1e1900 */
[----:B------:R-:W-:-:S04]  /*04d0*/  @P3 LOP3.LUT R15, R15, R28, RZ, 0x3c, !PT ;  /* 0x0000001c0f0f3212 */ /* 0x000fc800078e3cff */
[----:B------:R-:W-:Y:S02]  /*04e0*/  @P4 LOP3.LUT R15, R15, R26, RZ, 0x3c, !PT ;  /* 0x0000001a0f0f4212 */ /* 0x000fe400078e3cff */
[----:B------:R-:W-:Y:S01]  /*04f0*/  @P1 LOP3.LUT R2, R2, R21, RZ, 0x3c, !PT ;  /* 0x0000001502021212 */ /* 0x000fe200078e3cff */
[----:B------:R-:W4:Y:S04]  /*0500*/  @P5 LDG.E R26, desc[UR4][R10.64+0x64] ;  /* 0x000064040a1a5981 */ /* 0x000f28000c1e1900 */
[----:B------:R-:W4:Y:S01]  /*0510*/  @P3 LDG.E R21, desc[UR4][R10.64+0x40] ;  /* 0x000040040a153981 */ /* 0x000f22000c1e1900 */
[----:B------:R-:W-:Y:S02]  /*0520*/  @P2 LOP3.LUT R4, R4, R23, RZ, 0x3c, !PT ;  /* 0x0000001704042212 */ /* 0x000fe400078e3cff */
[----:B------:R-:W-:Y:S01]  /*0530*/  @P2 LOP3.LUT R2, R2, R25, RZ, 0x3c, !PT ;  /* 0x0000001902022212 */ /* 0x000fe200078e3cff */
[----:B------:R-:W4:Y:S04]  /*0540*/  @P3 LDG.E R23, desc[UR4][R10.64+0x48] ;  /* 0x000048040a173981 */ /* 0x000f28000c1e1900 */
[----:B------:R-:W4:Y:S01]  /*0550*/  @P4 LDG.E R25, desc[UR4][R10.64+0x54] ;  /* 0x000054040a194981 */ /* 0x000f22000c1e1900 */
[----:B--2---:R-:W-:-:S03]  /*0560*/  @P1 LOP3.LUT R5, R5, R18, RZ, 0x3c, !PT ;  /* 0x0000001205051212 */ /* 0x004fc600078e3cff */
[----:B------:R-:W2:Y:S01]  /*0570*/  @P3 LDG.E R18, desc[UR4][R10.64+0x44] ;  /* 0x000044040a123981 */ /* 0x000ea2000c1e1900 */
[----:B---3--:R-:W-:-:S03]  /*0580*/  @P2 LOP3.LUT R5, R5, R20, RZ, 0x3c, !PT ;  /* 0x0000001405052212 */ /* 0x008fc600078e3cff */
[----:B------:R-:W3:Y:S01]  /*0590*/  @P4 LDG.E R20, desc[UR4][R10.64+0x58] ;  /* 0x000058040a144981 */ /* 0x000ee2000c1e1900 */
[----:B----4-:R-:W-:-:S03]  /*05a0*/  @P3 LOP3.LUT R3, R3, R22, RZ, 0x3c, !PT ;  /* 0x0000001603033212 */ /* 0x010fc600078e3cff */
[----:B------:R-:W4:Y:S01]  /*05b0*/  @P4 LDG.E R22, desc[UR4][R10.64+0x60] ;  /* 0x000060040a164981 */ /* 0x000f22000c1e1900 */
[----:B------:R-:W-:Y:S02]  /*05c0*/  LOP3.LUT P0, RZ, R24, 0x80, RZ, 0xc0, !PT ;  /* 0x0000008018ff7812 */ /* 0x000fe4000780c0ff */
[----:B------:R-:W-:Y:S02]  /*05d0*/  @P5 LOP3.LUT R15, R15, R26, RZ, 0x3c, !PT ;  /* 0x0000001a0f0f5212 */ /* 0x000fe400078e3cff */
[----:B------:R-:W4:Y:S01]  /*05e0*/  @P6 LDG.E R26, desc[UR4][R10.64+0x78] ;  /* 0x000078040a1a6981 */ /* 0x000f22000c1e1900 */
[----:B------:R-:W-:-:S03]  /*05f0*/  @P3 LOP3.LUT R4, R4, R21, RZ, 0x3c, !PT ;  /* 0x0000001504043212 */ /* 0x000fc600078e3cff */
[----:B------:R-:W4:Y:S01]  /*0600*/  @P4 LDG.E R21, desc[UR4][R10.64+0x5c] ;  /* 0x00005c040a154981 */ /* 0x000f22000c1e1900 */
[----:B------:R-:W-:-:S03]  /*0610*/  @P3 LOP3.LUT R2, R2, R23, RZ, 0x3c, !PT ;  /* 0x0000001702023212 */ /* 0x000fc600078e3cff */
[----:B------:R-:W4:Y:S01]  /*0620*/  @P5 LDG.E R23, desc[UR4][R10.64+0x68] ;  /* 0x000068040a175981 */ /* 0x000f22000c1e1900 */
[----:B------:R-:W-:-:S03]  /*0630*/  @P4 LOP3.LUT R4, R4, R25, RZ, 0x3c, !PT ;  /* 0x0000001904044212 */ /* 0x000fc600078e3cff */
[----:B------:R-:W4:Y:S01]  /*0640*/  @P5 LDG.E R25, desc[UR4][R10.64+0x70] ;  /* 0x000070040a195981 */ /* 0x000f22000c1e1900 */
[----:B--2---:R-:W-:-:S03]  /*0650*/  @P3 LOP3.LUT R5, R5, R18, RZ, 0x3c, !PT ;  /* 0x0000001205053212 */ /* 0x004fc600078e3cff */
[----:B------:R-:W2:Y:S01]  /*0660*/  @P5 LDG.E R18, desc[UR4][R10.64+0x6c] ;  /* 0x00006c040a125981 */ /* 0x000ea2000c1e1900 */
[----:B---3--:R-:W-:-:S03]  /*0670*/  @P4 LOP3.LUT R5, R5, R20, RZ, 0x3c, !PT ;  /* 0x0000001405054212 */ /* 0x008fc600078e3cff */
[----:B------:R-:W3:Y:S01]  /*0680*/  @P5 LDG.E R20, desc[UR4][R10.64+0x74] ;  /* 0x000074040a145981 */ /* 0x000ee2000c1e1900 */
[----:B----4-:R-:W-:-:S03]  /*0690*/  @P4 LOP3.LUT R3, R3, R22, RZ, 0x3c, !PT ;  /* 0x0000001603034212 */ /* 0x010fc600078e3cff */
[----:B------:R-:W4:Y:S01]  /*06a0*/  @P0 LDG.E R22, desc[UR4][R10.64+0x8c] ;  /* 0x00008c040a160981 */ /* 0x000f22000c1e1900 */
[----:B------:R-:W-:-:S03]  /*06b0*/  @P6 LOP3.LUT R15, R15, R26, RZ, 0x3c, !PT ;  /* 0x0000001a0f0f6212 */ /* 0x000fc600078e3cff */
        /* <DEDUP_REMOVED lines=13> */
[----:B------:R-:W-:Y:S02]  /*0790*/  @P6 LOP3.LUT R4, R4, R27, RZ, 0x3c, !PT ;  /* 0x0000001b04046212 */ /* 0x000fe400078e3cff */
[----:B------:R-:W-:Y:S02]  /*07a0*/  @P6 LOP3.LUT R2, R2, R21, RZ, 0x3c, !PT ;  /* 0x0000001502026212 */ /* 0x000fe400078e3cff */
[----:B------:R-:W-:Y:S02]  /*07b0*/  @P0 LOP3.LUT R4, R4, R23, RZ, 0x3c, !PT ;  /* 0x0000001704040212 */ /* 0x000fe400078e3cff */
[----:B------:R-:W-:Y:S02]  /*07c0*/  @P0 LOP3.LUT R2, R2, R25, RZ, 0x3c, !PT ;  /* 0x0000001902020212 */ /* 0x000fe400078e3cff */
[----:B--2---:R-:W-:Y:S02]  /*07d0*/  @P6 LOP3.LUT R5, R5, R18, RZ, 0x3c, !PT ;  /* 0x0000001205056212 */ /* 0x004fe400078e3cff */
[----:B---3--:R-:W-:-:S02]  /*07e0*/  @P6 LOP3.LUT R3, R3, R20, RZ, 0x3c, !PT ;  /* 0x0000001403036212 */ /* 0x008fc400078e3cff */
[----:B----4-:R-:W-:Y:S02]  /*07f0*/  @P0 LOP3.LUT R5, R5, R22, RZ, 0x3c, !PT ;  /* 0x0000001605050212 */ /* 0x010fe400078e3cff */
[----:B------:R-:W-:Y:S02]  /*0800*/  @P0 LOP3.LUT R3, R3, R26, RZ, 0x3c, !PT ;  /* 0x0000001a03030212 */ /* 0x000fe400078e3cff */
[----:B------:R-:W-:-:S13]  /*0810*/  R2P PR, R24.B1, 0x7f ;  /* 0x0000007f18007804 */ /* 0x000fda0000001000 */
[----:B------:R-:W2:Y:S04]  /*0820*/  @P0 LDG.E R18, desc[UR4][R10.64+0xa0] ;  /* 0x0000a0040a120981 */ /* 0x000ea8000c1e1900 */
[----:B------:R-:W3:Y:S04]  /*0830*/  @P1 LDG.E R22, desc[UR4][R10.64+0xb4] ;  /* 0x0000b4040a161981 */ /* 0x000ee8000c1e1900 */
[----:B------:R-:W4:Y:S04]  /*0840*/  @P2 LDG.E R26, desc[UR4][R10.64+0xc8] ;  /* 0x0000c8040a1a2981 */ /* 0x000f28000c1e1900 */
[----:B------:R-:W4:Y:S04]  /*0850*/  @P3 LDG.E R28, desc[UR4][R10.64+0xdc] ;  /* 0x0000dc040a1c3981 */ /* 0x000f28000c1e1900 */
[----:B------:R-:W4:Y:S04]  /*0860*/  @P0 LDG.E R23, desc[UR4][R10.64+0xa4] ;  /* 0x0000a4040a170981 */ /* 0x000f28000c1e1900 */
[----:B------:R-:W4:Y:S04]  /*0870*/  @P0 LDG.E R20, desc[UR4][R10.64+0xa8] ;  /* 0x0000a8040a140981 */ /* 0x000f28000c1e1900 */
[----:B------:R-:W4:Y:S04]  /*0880*/  @P4 LDG.E R25, desc[UR4][R10.64+0xf0] ;  /* 0x0000f0040a194981 */ /* 0x000f28000c1e1900 */
        /* <DEDUP_REMOVED lines=21> */
[----:B------:R-:W-:Y:S02]  /*09e0*/  LOP3.LUT P0, RZ, R24, 0x8000, RZ, 0xc0, !PT ;  /* 0x0000800018ff7812 */ /* 0x000fe4000780c0ff */
[----:B----4-:R-:W-:Y:S01]  /*09f0*/  @P5 LOP3.LUT R15, R15, R26, RZ, 0x3c, !PT ;  /* 0x0000001a0f0f5212 */ /* 0x010fe200078e3cff */
[----:B------:R-:W4:Y:S04]  /*0a00*/  @P3 LDG.E R24, desc[UR4][R10.64+0xe4] ;  /* 0x0000e4040a183981 */ /* 0x000f28000c1e1900 */
[----:B------:R-:W2:Y:S01]  /*0a10*/  @P6 LDG.E R26, desc[UR4][R10.64+0x118] ;  /* 0x000118040a1a6981 */ /* 0x000ea2000c1e1900 */
        /* <DEDUP_REMOVED lines=8> */
[----:B---3--:R-:W-:-:S03]  /*0aa0*/  @P2 LOP3.LUT R3, R3, R22, RZ, 0x3c, !PT ;  /* 0x0000001603032212 */ /* 0x008fc600078e3cff */
[----:B------:R-:W3:Y:S01]  /*0ab0*/  @P4 LDG.E R22, desc[UR4][R10.64+0x100] ;  /* 0x000100040a164981 */ /* 0x000ee2000c1e1900 */
[----:B--2---:R-:W-:-:S03]  /*0ac0*/  @P6 LOP3.LUT R15, R15, R26, RZ, 0x3c, !PT ;  /* 0x0000001a0f0f6212 */ /* 0x004fc600078e3cff */
[----:B------:R-:W2:Y:S01]  /*0ad0*/  @P0 LDG.E R26, desc[UR4][R10.64+0x12c] ;  /* 0x00012c040a1a0981 */ /* 0x000ea2000c1e1900 */
[----:B----4-:R-:W-:-:S03]  /*0ae0*/  @P2 LOP3.LUT R2, R2, R23, RZ, 0x3c, !PT ;  /* 0x0000001702022212 */ /* 0x010fc600078e3cff */
[----:B------:R-:W4:Y:S01]  /*0af0*/  @P4 LDG.E R23, desc[UR4][R10.64+0xfc] ;  /* 0x0000fc040a174981 */ /* 0x000f22000c1e1900 */
[----:B------:R-:W-:-:S03]  /*0b00*/  @P2 LOP3.LUT R5, R5, R20, RZ, 0x3c, !PT ;  /* 0x0000001405052212 */ /* 0x000fc600078e3cff */
[----:B------:R-:W4:Y:S01]  /*0b10*/  @P4 LDG.E R20, desc[UR4][R10.64+0xf8] ;  /* 0x0000f8040a144981 */ /* 0x000f22000c1e1900 */
[----:B------:R-:W-:Y:S02]  /*0b20*/  @P3 LOP3.LUT R2, R2, R27, RZ, 0x3c, !PT ;  /* 0x0000001b02023212 */ /* 0x000fe400078e3cff */
[----:B------:R-:W-:Y:S01]  /*0b30*/  @P3 LOP3.LUT R4, R4, R25, RZ, 0x3c, !PT ;  /* 0x0000001904043212 */ /* 0x000fe200078e3cff */
[----:B------:R-:W4:Y:S01]  /*0b40*/  @P5 LDG.E R27, desc[UR4][R10.64+0x110] ;  /* 0x000110040a1b5981 */ /* 0x000f22000c1e1900 */
[----:B------:R-:W-:-:S03]  /*0b50*/  @P3 LOP3.LUT R5, R5, R24, RZ, 0x3c, !PT ;  /* 0x0000001805053212 */ /* 0x000fc600078e3cff */
[----:B------:R-:W4:Y:S04]  /*0b60*/  @P5 LDG.E R25, desc[UR4][R10.64+0x108] ;  /* 0x000108040a195981 */ /* 0x000f28000c1e1900 */
        /* <DEDUP_REMOVED lines=19> */
[----:B------:R-:W-:-:S05]  /*0ca0*/  VIADD R19, R19, 0x10 ;  /* 0x0000001013137836 */ /* 0x000fca0000000000 */
[----:B------:R-:W-:Y:S02]  /*0cb0*/  ISETP.NE.AND P1, PT, R19, 0x20, PT ;  /* 0x000000201300780c */ /* 0x000fe40003f25270 */
[----:B------:R-:W-:Y:S02]  /*0cc0*/  @P5 LOP3.LUT R3, R3, R18, RZ, 0x3c, !PT ;  /* 0x0000001203035212 */ /* 0x000fe400078e3cff */
[----:B------:R-:W-:Y:S02]  /*0cd0*/  @P6 LOP3.LUT R4, R4, R21, RZ, 0x3c, !PT ;  /* 0x0000001504046212 */ /* 0x000fe400078e3cff */
[----:B---3--:R-:W-:-:S04]  /*0ce0*/  @P6 LOP3.LUT R3, R3, R22, RZ, 0x3c, !PT ;  /* 0x0000001603036212 */ /* 0x008fc800078e3cff */
[----:B--2---:R-:W-:Y:S02]  /*0cf0*/  @P0 LOP3.LUT R3, R3, R26, RZ, 0x3c, !PT ;  /* 0x0000001a03030212 */ /* 0x004fe400078e3cff */
[----:B----4-:R-:W-:Y:S02]  /*0d00*/  @P6 LOP3.LUT R2, R2, R23, RZ, 0x3c, !PT ;  /* 0x0000001702026212 */ /* 0x010fe400078e3cff */
[----:B------:R-:W-:Y:S02]  /*0d10*/  @P6 LOP3.LUT R5, R5, R20, RZ, 0x3c, !PT ;  /* 0x0000001405056212 */ /* 0x000fe400078e3cff */
[----:B------:R-:W-:Y:S02]  /*0d20*/  @P0 LOP3.LUT R2, R2, R27, RZ, 0x3c, !PT ;  /* 0x0000001b02020212 */ /* 0x000fe400078e3cff */
[----:B------:R-:W-:Y:S02]  /*0d30*/  @P0 LOP3.LUT R4, R4, R25, RZ, 0x3c, !PT ;  /* 0x0000001904040212 */ /* 0x000fe400078e3cff */
[----:B------:R-:W-:Y:S01]  /*0d40*/  @P0 LOP3.LUT R5, R5, R24, RZ, 0x3c, !PT ;  /* 0x0000001805050212 */ /* 0x000fe200078e3cff */
[----:B------:R-:W-:Y:S06]  /*0d50*/  @P1 BRA `(.L_x_129) ;  /* 0xfffffff400481947 */ /* 0x000fec000383ffff */
[----:B------:R-:W-:-:S05]  /*0d60*/  VIADD R17, R17, 0x1 ;  /* 0x0000000111117836 */ /* 0x000fca0000000000 */
[----:B------:R-:W-:-:S13]  /*0d70*/  ISETP.NE.AND P0, PT, R17, 0x5, PT ;  /* 0x000000051100780c */ /* 0x000fda0003f05270 */
[----:B------:R-:W-:Y:S05]  /*0d80*/  @P0 BRA `(.L_x_130) ;  /* 0xfffffff400300947 */ /* 0x000fea000383ffff */
[----:B------:R0:W-:Y:S01]  /*0d90*/  STG.E.64 desc[UR4][R6.64+0x8], R4 ;  /* 0x0000080406007986 */ /* 0x0001e2000c101b04 */
[----:B------:R-:W-:Y:S01]  /*0da0*/  VIADD R14, R14, 0x1 ;  /* 0x000000010e0e7836 */ /* 0x000fe20000000000 */
[----:B------:R-:W-:Y:S02]  /*0db0*/  LOP3.LUT R11, R13, 0x3, RZ, 0xc0, !PT ;  /* 0x000000030d0b7812 */ /* 0x000fe400078ec0ff */
[----:B------:R0:W-:Y:S02]  /*0dc0*/  STG.E.64 desc[UR4][R6.64+0x10], R2 ;  /* 0x0000100206007986 */ /* 0x0001e4000c101b04 */
[----:B------:R-:W-:Y:S02]  /*0dd0*/  ISETP.GE.U32.AND P0, PT, R14, R11, PT ;  /* 0x0000000b0e00720c */ /* 0x000fe40003f06070 */
[----:B------:R0:W-:Y:S11]  /*0de0*/  STG.E desc[UR4][R6.64+0x4], R15 ;  /* 0x0000040f06007986 */ /* 0x0001f6000c101904 */
[----:B------:R-:W-:Y:S05]  /*0df0*/  @!P0 BRA `(.L_x_131) ;  /* 0xfffffff400048947 */ /* 0x000fea000383ffff */
.L_x_128:
[----:B------:R-:W-:Y:S05]  /*0e00*/  BSYNC.RECONVERGENT B1 ;  /* 0x0000000000017941 */ /* 0x000fea0003800200 */
.L_x_127:
[C---:B------:R-:W-:Y:S01]  /*0e10*/  ISETP.GT.U32.AND P0, PT, R13.reuse, 0x3, PT ;  /* 0x000000030d00780c */ /* 0x040fe20003f04070 */
[----:B------:R-:W-:Y:S01]  /*0e20*/  VIADD R12, R12, 0x1 ;  /* 0x000000010c0c7836 */ /* 0x000fe20000000000 */
[--C-:B------:R-:W-:Y:S02]  /*0e30*/  SHF.R.U64 R13, R13, 0x2, R0.reuse ;  /* 0x000000020d0d7819 */ /* 0x100fe40000001200 */
[----:B------:R-:W-:Y:S02]  /*0e40*/  ISETP.GT.U32.AND.EX P0, PT, R0, RZ, PT, P0 ;  /* 0x000000ff0000720c */ /* 0x000fe40003f04100 */
[----:B------:R-:W-:-:S11]  /*0e50*/  SHF.R.U32.HI R0, RZ, 0x2, R0 ;  /* 0x00000002ff007819 */ /* 0x000fd60000011600 */
[----:B------:R-:W-:Y:S05]  /*0e60*/  @P0 BRA `(.L_x_132) ;  /* 0xfffffff000c80947 */ /* 0x000fea000383ffff */
.L_x_126:
[----:B------:R-:W-:Y:S05]  /*0e70*/  BSYNC.RECONVERGENT B0 ;  /* 0x0000000000007941 */ /* 0x000fea0003800200 */
.L_x_125:
[----:B------:R-:W-:Y:S04]  /*0e80*/  STG.E.64 desc[UR4][R6.64+0x18], RZ ;  /* 0x000018ff06007986 */ /* 0x000fe8000c101b04 */
[----:B------:R-:W-:Y:S04]  /*0e90*/  STG.E desc[UR4][R6.64+0x20], RZ ;  /* 0x000020ff06007986 */ /* 0x000fe8000c101904 */
[----:B------:R-:W-:Y:S01]  /*0ea0*/  STG.E.64 desc[UR4][R6.64+0x28], RZ ;  /* 0x000028ff06007986 */ /* 0x000fe2000c101b04 */
[----:B------:R-:W-:Y:S05]  /*0eb0*/  EXIT ;  /* 0x000000000000794d */ /* 0x000fea0003800000 */
.L_x_133:
        /* <DEDUP_REMOVED lines=12> */
.L_x_137:


//--------------------- .nv.global.init           --------------------------
	.section	.nv.global.init,"aw",@progbits
	.align	4
.nv.global.init:
	.type		mrg32k3aM1SubSeq,@object
	.size		mrg32k3aM1SubSeq,(mrg32k3aM2SubSeq - mrg32k3aM1SubSeq)
mrg32k3aM1SubSeq:
        /* <DEDUP_REMOVED lines=126> */
	.type		mrg32k3aM2SubSeq,@object
	.size		mrg32k3aM2SubSeq,(mrg32k3aM1 - mrg32k3aM2SubSeq)
mrg32k3aM2SubSeq:
        /* <DEDUP_REMOVED lines=126> */
	.type		mrg32k3aM1,@object
	.size		mrg32k3aM1,(mrg32k3aM1Seq - mrg32k3aM1)
mrg32k3aM1:
        /* <DEDUP_REMOVED lines=144> */
	.type		mrg32k3aM1Seq,@object
	.size		mrg32k3aM1Seq,(mrg32k3aM2 - mrg32k3aM1Seq)
mrg32k3aM1Seq:
        /* <DEDUP_REMOVED lines=144> */
	.type		mrg32k3aM2,@object
	.size		mrg32k3aM2,(mrg32k3aM2Seq - mrg32k3aM2)
mrg32k3aM2:
        /* <DEDUP_REMOVED lines=144> */
	.type		mrg32k3aM2Seq,@object
	.size		mrg32k3aM2Seq,(precalc_xorwow_matrix - mrg32k3aM2Seq)
mrg32k3aM2Seq:
        /* <DEDUP_REMOVED lines=144> */
	.type		precalc_xorwow_matrix,@object
	.size		precalc_xorwow_matrix,(precalc_xorwow_offset_matrix - precalc_xorwow_matrix)
precalc_xorwow_matrix:
        /* <DEDUP_REMOVED lines=6400> */
	.type		precalc_xorwow_offset_matrix,@object
	.size		precalc_xorwow_offset_matrix,($str$2 - precalc_xorwow_offset_matrix)
precalc_xorwow_offset_matrix:
        /* <DEDUP_REMOVED lines=6400> */
	.type		$str$2,@object
	.size		$str$2,($str$5 - $str$2)
$str$2:
        /*353c0*/ 	.byte	0x0a, 0x00
	.type		$str$5,@object
	.size		$str$5,($str$1 - $str$5)
$str$5:
        /*353c2*/ 	.byte	0x25, 0x6c, 0x66, 0x20, 0x00
	.type		$str$1,@object
	.size		$str$1,($str$6 - $str$1)
$str$1:
        /*353c7*/ 	.byte	0x25, 0x2e, 0x30, 0x33, 0x6c, 0x66, 0x20, 0x2c, 0x00
	.type		$str$6,@object
	.size		$str$6,($str$3 - $str$6)
$str$6:
        /*353d0*/ 	.byte	0x0a, 0x46, 0x69, 0x74, 0x6e, 0x65, 0x73, 0x73, 0x3a, 0x25, 0x65, 0x0a, 0x00
	.type		$str$3,@object
	.size		$str$3,($str - $str$3)
$str$3:
        /*353dd*/ 	.byte	0x49, 0x6e, 0x76, 0x61, 0x6c, 0x69, 0x64, 0x20, 0x6d, 0x75, 0x6c, 0x74, 0x69, 0x70, 0x6c, 0x69
        /*353ed*/ 	.byte	0x65, 0x72, 0x3a, 0x20, 0x25, 0x6c, 0x66, 0x00
	.type		$str,@object
	.size		$str,($str$4 - $str)
$str:
        /*353f5*/ 	.byte	0x46, 0x69, 0x74, 0x6e, 0x65, 0x73, 0x73, 0x3a, 0x20, 0x25, 0x6c, 0x66, 0x20, 0x7c, 0x20, 0x43
        /*35405*/ 	.byte	0x68, 0x72, 0x6f, 0x6d, 0x6f, 0x73, 0x6f, 0x6d, 0x65, 0x3a, 0x20, 0x00
	.type		$str$4,@object
	.size		$str$4,(.L_13 - $str$4)
$str$4:
        /*35411*/ 	.byte	0x45, 0x70, 0x6f, 0x63, 0x68, 0x73, 0x20, 0x68, 0x61, 0x76, 0x65, 0x20, 0x62, 0x65, 0x65, 0x6e
        /*35421*/ 	.byte	0x20, 0x63, 0x6f, 0x6d, 0x70, 0x6c, 0x65, 0x74, 0x65, 0x64, 0x2e, 0x20, 0x48, 0x65, 0x72, 0x65
        /*35431*/ 	.byte	0x27, 0x73, 0x20, 0x74, 0x68, 0x65, 0x20, 0x62, 0x6c, 0x6f, 0x63, 0x6b, 0x27, 0x73, 0x20, 0x62
        /*35441*/ 	.byte	0x65, 0x73, 0x74, 0x20, 0x6f, 0x75, 0x74, 0x70, 0x75, 0x74, 0x3a, 0x00
.L_13:


//--------------------- .nv.shared._Z16geneticAlgorithmP17curandStateXORWOW --------------------------
	.section	.nv.shared._Z16geneticAlgorithmP17curandStateXORWOW,"aw",@nobits
	.sectionflags	@""
	.align	8
.nv.shared._Z16geneticAlgorithmP17curandStateXORWOW:
	.zero		13024


//--------------------- .nv.shared.reserved.0     --------------------------
	.section	.nv.shared.reserved.0,"aw",@nobits
	.weak		__nv_reservedSMEM_offset_0_alias
	.size		__nv_reservedSMEM_offset_0_alias, 0, 64
	.other		__nv_reservedSMEM_offset_0_alias,@"STO_CUDA_RESERVED_SHARED STV_DEFAULT"
__nv_reservedSMEM_offset_0_alias:
	.zero		0
	.zero		64


//--------------------- .nv.constant0._Z16geneticAlgorithmP17curandStateXORWOW --------------------------
	.section	.nv.constant0._Z16geneticAlgorithmP17curandStateXORWOW,"a",@progbits
	.sectionflags	@""
	.align	4
.nv.constant0._Z16geneticAlgorithmP17curandStateXORWOW:
	.zero		904


//--------------------- .nv.constant0._Z17setupRandomStreamjP17curandStateXORWOW --------------------------
	.section	.nv.constant0._Z17setupRandomStreamjP17curandStateXORWOW,"a",@progbits
	.sectionflags	@""
	.align	4
.nv.constant0._Z17setupRandomStreamjP17curandStateXORWOW:
	.zero		912


//--------------------- SYMBOLS --------------------------

	.type		.nv.reservedSmem.offset0,@object
	.size		.nv.reservedSmem.offset0,0x4
	.type		.nv.reservedSmem.cap,@object
	.size		.nv.reservedSmem.cap,0x4
	.type		vprintf,@function
